//
// Generated by NVIDIA NVVM Compiler
//
// Compiler Build ID: CL-36424714
// Cuda compilation tools, release 13.0, V13.0.88
// Based on NVVM 20.0.0
//

.version 9.0
.target sm_100
.address_size 64

	// .globl	rms_norm_f32
// _ZZ12rms_norm_f32E10s_variance has been demoted
// _ZZ12rms_norm_f16E10s_variance has been demoted
// _ZZ13rms_norm_bf16E10s_variance has been demoted
.shared .align 4 .b8 _ZZ14blockReduceSumIfET_S0_E6shared[128];

.visible .entry rms_norm_f32(
	.param .u64 .ptr .align 1 rms_norm_f32_param_0,
	.param .u64 .ptr .align 1 rms_norm_f32_param_1,
	.param .u64 .ptr .align 1 rms_norm_f32_param_2,
	.param .f32 rms_norm_f32_param_3,
	.param .u32 rms_norm_f32_param_4,
	.param .u32 rms_norm_f32_param_5
)
{
	.reg .pred 	%p<18>;
	.reg .b32 	%r<44>;
	.reg .b32 	%f<46>;
	.reg .b64 	%rd<14>;
	// demoted variable
	.shared .align 4 .f32 _ZZ12rms_norm_f32E10s_variance;
	ld.param.u64 	%rd4, [rms_norm_f32_param_0];
	ld.param.u64 	%rd6, [rms_norm_f32_param_1];
	ld.param.u64 	%rd5, [rms_norm_f32_param_2];
	ld.param.f32 	%f9, [rms_norm_f32_param_3];
	ld.param.u32 	%r11, [rms_norm_f32_param_5];
	cvta.to.global.u64 	%rd1, %rd6;
	mov.u32 	%r43, %tid.x;
	setp.ge.s32 	%p1, %r43, %r11;
	mov.f32 	%f44, 0f00000000;
	@%p1 bra 	$L__BB0_3;
	mov.u32 	%r12, %ctaid.x;
	mul.lo.s32 	%r2, %r11, %r12;
	mov.f32 	%f44, 0f00000000;
	mov.u32 	%r3, %ntid.x;
	mov.u32 	%r42, %r43;
$L__BB0_2:
	add.s32 	%r13, %r42, %r2;
	mul.wide.u32 	%rd7, %r13, 4;
	add.s64 	%rd8, %rd1, %rd7;
	ld.global.nc.f32 	%f12, [%rd8];
	fma.rn.f32 	%f44, %f12, %f12, %f44;
	add.s32 	%r42, %r42, %r3;
	setp.lt.s32 	%p2, %r42, %r11;
	@%p2 bra 	$L__BB0_2;
$L__BB0_3:
	and.b32  	%r6, %r43, 31;
	mov.b32 	%r14, %f44;
	shfl.sync.bfly.b32	%r15|%p3, %r14, 16, 31, -1;
	mov.b32 	%f13, %r15;
	add.f32 	%f14, %f44, %f13;
	mov.b32 	%r16, %f14;
	shfl.sync.bfly.b32	%r17|%p4, %r16, 8, 31, -1;
	mov.b32 	%f15, %r17;
	add.f32 	%f16, %f14, %f15;
	mov.b32 	%r18, %f16;
	shfl.sync.bfly.b32	%r19|%p5, %r18, 4, 31, -1;
	mov.b32 	%f17, %r19;
	add.f32 	%f18, %f16, %f17;
	mov.b32 	%r20, %f18;
	shfl.sync.bfly.b32	%r21|%p6, %r20, 2, 31, -1;
	mov.b32 	%f19, %r21;
	add.f32 	%f20, %f18, %f19;
	mov.b32 	%r22, %f20;
	shfl.sync.bfly.b32	%r23|%p7, %r22, 1, 31, -1;
	mov.b32 	%f21, %r23;
	add.f32 	%f4, %f20, %f21;
	setp.ne.s32 	%p8, %r6, 0;
	@%p8 bra 	$L__BB0_5;
	shr.u32 	%r24, %r43, 3;
	mov.u32 	%r25, _ZZ14blockReduceSumIfET_S0_E6shared;
	add.s32 	%r26, %r25, %r24;
	st.shared.f32 	[%r26], %f4;
$L__BB0_5:
	bar.sync 	0;
	cvt.rn.f32.u32 	%f23, %r43;
	mov.u32 	%r7, %ntid.x;
	cvt.rn.f32.u32 	%f24, %r7;
	mul.f32 	%f25, %f24, 0f3D000000;
	setp.leu.f32 	%p9, %f25, %f23;
	mov.f32 	%f45, 0f00000000;
	@%p9 bra 	$L__BB0_7;
	shl.b32 	%r27, %r6, 2;
	mov.u32 	%r28, _ZZ14blockReduceSumIfET_S0_E6shared;
	add.s32 	%r29, %r28, %r27;
	ld.shared.f32 	%f45, [%r29];
$L__BB0_7:
	mov.b32 	%r30, %f45;
	shfl.sync.bfly.b32	%r31|%p10, %r30, 16, 31, -1;
	mov.b32 	%f26, %r31;
	add.f32 	%f27, %f45, %f26;
	mov.b32 	%r32, %f27;
	shfl.sync.bfly.b32	%r33|%p11, %r32, 8, 31, -1;
	mov.b32 	%f28, %r33;
	add.f32 	%f29, %f27, %f28;
	mov.b32 	%r34, %f29;
	shfl.sync.bfly.b32	%r35|%p12, %r34, 4, 31, -1;
	mov.b32 	%f30, %r35;
	add.f32 	%f31, %f29, %f30;
	mov.b32 	%r36, %f31;
	shfl.sync.bfly.b32	%r37|%p13, %r36, 2, 31, -1;
	mov.b32 	%f32, %r37;
	add.f32 	%f33, %f31, %f32;
	mov.b32 	%r38, %f33;
	shfl.sync.bfly.b32	%r39|%p14, %r38, 1, 31, -1;
	mov.b32 	%f34, %r39;
	add.f32 	%f7, %f33, %f34;
	setp.ne.s32 	%p15, %r43, 0;
	@%p15 bra 	$L__BB0_9;
	cvt.rn.f32.s32 	%f35, %r11;
	div.rn.f32 	%f36, %f7, %f35;
	add.f32 	%f37, %f9, %f36;
	rsqrt.approx.f32 	%f38, %f37;
	st.shared.f32 	[_ZZ12rms_norm_f32E10s_variance], %f38;
$L__BB0_9:
	setp.ge.s32 	%p16, %r43, %r11;
	bar.sync 	0;
	@%p16 bra 	$L__BB0_12;
	mov.u32 	%r40, %ctaid.x;
	mul.lo.s32 	%r8, %r11, %r40;
	ld.shared.f32 	%f8, [_ZZ12rms_norm_f32E10s_variance];
	cvta.to.global.u64 	%rd2, %rd5;
	cvta.to.global.u64 	%rd3, %rd4;
$L__BB0_11:
	add.s32 	%r41, %r43, %r8;
	mul.wide.u32 	%rd9, %r41, 4;
	add.s64 	%rd10, %rd1, %rd9;
	ld.global.nc.f32 	%f39, [%rd10];
	mul.f32 	%f40, %f39, %f8;
	mul.wide.s32 	%rd11, %r43, 4;
	add.s64 	%rd12, %rd2, %rd11;
	ld.global.nc.f32 	%f41, [%rd12];
	mul.f32 	%f42, %f40, %f41;
	add.s64 	%rd13, %rd3, %rd9;
	st.global.f32 	[%rd13], %f42;
	add.s32 	%r43, %r43, %r7;
	setp.lt.s32 	%p17, %r43, %r11;
	@%p17 bra 	$L__BB0_11;
$L__BB0_12:
	ret;

}
	// .globl	rms_norm_f16
.visible .entry rms_norm_f16(
	.param .u64 .ptr .align 1 rms_norm_f16_param_0,
	.param .u64 .ptr .align 1 rms_norm_f16_param_1,
	.param .u64 .ptr .align 1 rms_norm_f16_param_2,
	.param .f32 rms_norm_f16_param_3,
	.param .u32 rms_norm_f16_param_4,
	.param .u32 rms_norm_f16_param_5
)
{
	.reg .pred 	%p<18>;
	.reg .b16 	%rs<7>;
	.reg .b32 	%r<44>;
	.reg .b32 	%f<44>;
	.reg .b64 	%rd<14>;
	// demoted variable
	.shared .align 4 .f32 _ZZ12rms_norm_f16E10s_variance;
	ld.param.u64 	%rd4, [rms_norm_f16_param_0];
	ld.param.u64 	%rd6, [rms_norm_f16_param_1];
	ld.param.u64 	%rd5, [rms_norm_f16_param_2];
	ld.param.f32 	%f9, [rms_norm_f16_param_3];
	ld.param.u32 	%r11, [rms_norm_f16_param_5];
	cvta.to.global.u64 	%rd1, %rd6;
	mov.u32 	%r43, %tid.x;
	setp.ge.s32 	%p1, %r43, %r11;
	mov.f32 	%f42, 0f00000000;
	@%p1 bra 	$L__BB1_3;
	mov.u32 	%r12, %ctaid.x;
	mul.lo.s32 	%r2, %r11, %r12;
	mov.f32 	%f42, 0f00000000;
	mov.u32 	%r3, %ntid.x;
	mov.u32 	%r42, %r43;
$L__BB1_2:
	add.s32 	%r13, %r42, %r2;
	mul.wide.u32 	%rd7, %r13, 2;
	add.s64 	%rd8, %rd1, %rd7;
	ld.global.nc.u16 	%rs1, [%rd8];
	// begin inline asm
	{  cvt.f32.f16 %f12, %rs1;}

	// end inline asm
	fma.rn.f32 	%f42, %f12, %f12, %f42;
	add.s32 	%r42, %r42, %r3;
	setp.lt.s32 	%p2, %r42, %r11;
	@%p2 bra 	$L__BB1_2;
$L__BB1_3:
	and.b32  	%r6, %r43, 31;
	mov.b32 	%r14, %f42;
	shfl.sync.bfly.b32	%r15|%p3, %r14, 16, 31, -1;
	mov.b32 	%f13, %r15;
	add.f32 	%f14, %f42, %f13;
	mov.b32 	%r16, %f14;
	shfl.sync.bfly.b32	%r17|%p4, %r16, 8, 31, -1;
	mov.b32 	%f15, %r17;
	add.f32 	%f16, %f14, %f15;
	mov.b32 	%r18, %f16;
	shfl.sync.bfly.b32	%r19|%p5, %r18, 4, 31, -1;
	mov.b32 	%f17, %r19;
	add.f32 	%f18, %f16, %f17;
	mov.b32 	%r20, %f18;
	shfl.sync.bfly.b32	%r21|%p6, %r20, 2, 31, -1;
	mov.b32 	%f19, %r21;
	add.f32 	%f20, %f18, %f19;
	mov.b32 	%r22, %f20;
	shfl.sync.bfly.b32	%r23|%p7, %r22, 1, 31, -1;
	mov.b32 	%f21, %r23;
	add.f32 	%f4, %f20, %f21;
	setp.ne.s32 	%p8, %r6, 0;
	@%p8 bra 	$L__BB1_5;
	shr.u32 	%r24, %r43, 3;
	mov.u32 	%r25, _ZZ14blockReduceSumIfET_S0_E6shared;
	add.s32 	%r26, %r25, %r24;
	st.shared.f32 	[%r26], %f4;
$L__BB1_5:
	bar.sync 	0;
	cvt.rn.f32.u32 	%f23, %r43;
	mov.u32 	%r7, %ntid.x;
	cvt.rn.f32.u32 	%f24, %r7;
	mul.f32 	%f25, %f24, 0f3D000000;
	setp.leu.f32 	%p9, %f25, %f23;
	mov.f32 	%f43, 0f00000000;
	@%p9 bra 	$L__BB1_7;
	shl.b32 	%r27, %r6, 2;
	mov.u32 	%r28, _ZZ14blockReduceSumIfET_S0_E6shared;
	add.s32 	%r29, %r28, %r27;
	ld.shared.f32 	%f43, [%r29];
$L__BB1_7:
	mov.b32 	%r30, %f43;
	shfl.sync.bfly.b32	%r31|%p10, %r30, 16, 31, -1;
	mov.b32 	%f26, %r31;
	add.f32 	%f27, %f43, %f26;
	mov.b32 	%r32, %f27;
	shfl.sync.bfly.b32	%r33|%p11, %r32, 8, 31, -1;
	mov.b32 	%f28, %r33;
	add.f32 	%f29, %f27, %f28;
	mov.b32 	%r34, %f29;
	shfl.sync.bfly.b32	%r35|%p12, %r34, 4, 31, -1;
	mov.b32 	%f30, %r35;
	add.f32 	%f31, %f29, %f30;
	mov.b32 	%r36, %f31;
	shfl.sync.bfly.b32	%r37|%p13, %r36, 2, 31, -1;
	mov.b32 	%f32, %r37;
	add.f32 	%f33, %f31, %f32;
	mov.b32 	%r38, %f33;
	shfl.sync.bfly.b32	%r39|%p14, %r38, 1, 31, -1;
	mov.b32 	%f34, %r39;
	add.f32 	%f7, %f33, %f34;
	setp.ne.s32 	%p15, %r43, 0;
	@%p15 bra 	$L__BB1_9;
	cvt.rn.f32.s32 	%f35, %r11;
	div.rn.f32 	%f36, %f7, %f35;
	add.f32 	%f37, %f9, %f36;
	rsqrt.approx.f32 	%f38, %f37;
	st.shared.f32 	[_ZZ12rms_norm_f16E10s_variance], %f38;
$L__BB1_9:
	setp.ge.s32 	%p16, %r43, %r11;
	bar.sync 	0;
	@%p16 bra 	$L__BB1_12;
	mov.u32 	%r40, %ctaid.x;
	mul.lo.s32 	%r8, %r11, %r40;
	ld.shared.f32 	%f8, [_ZZ12rms_norm_f16E10s_variance];
	cvta.to.global.u64 	%rd2, %rd5;
	cvta.to.global.u64 	%rd3, %rd4;
$L__BB1_11:
	add.s32 	%r41, %r43, %r8;
	mul.wide.u32 	%rd9, %r41, 2;
	add.s64 	%rd10, %rd1, %rd9;
	ld.global.nc.u16 	%rs2, [%rd10];
	// begin inline asm
	{  cvt.f32.f16 %f39, %rs2;}

	// end inline asm
	mul.f32 	%f40, %f39, %f8;
	// begin inline asm
	{  cvt.rn.f16.f32 %rs3, %f40;}

	// end inline asm
	mul.wide.s32 	%rd11, %r43, 2;
	add.s64 	%rd12, %rd2, %rd11;
	ld.global.nc.u16 	%rs6, [%rd12];
	// begin inline asm
	{mul.f16 %rs4,%rs3,%rs6;
}
	// end inline asm
	add.s64 	%rd13, %rd3, %rd9;
	st.global.u16 	[%rd13], %rs4;
	add.s32 	%r43, %r43, %r7;
	setp.lt.s32 	%p17, %r43, %r11;
	@%p17 bra 	$L__BB1_11;
$L__BB1_12:
	ret;

}
	// .globl	rms_norm_bf16
.visible .entry rms_norm_bf16(
	.param .u64 .ptr .align 1 rms_norm_bf16_param_0,
	.param .u64 .ptr .align 1 rms_norm_bf16_param_1,
	.param .u64 .ptr .align 1 rms_norm_bf16_param_2,
	.param .f32 rms_norm_bf16_param_3,
	.param .u32 rms_norm_bf16_param_4,
	.param .u32 rms_norm_bf16_param_5
)
{
	.reg .pred 	%p<18>;
	.reg .b16 	%rs<7>;
	.reg .b32 	%r<44>;
	.reg .b32 	%f<44>;
	.reg .b64 	%rd<14>;
	// demoted variable
	.shared .align 4 .f32 _ZZ13rms_norm_bf16E10s_variance;
	ld.param.u64 	%rd4, [rms_norm_bf16_param_0];
	ld.param.u64 	%rd6, [rms_norm_bf16_param_1];
	ld.param.u64 	%rd5, [rms_norm_bf16_param_2];
	ld.param.f32 	%f9, [rms_norm_bf16_param_3];
	ld.param.u32 	%r11, [rms_norm_bf16_param_5];
	cvta.to.global.u64 	%rd1, %rd6;
	mov.u32 	%r43, %tid.x;
	setp.ge.s32 	%p1, %r43, %r11;
	mov.f32 	%f42, 0f00000000;
	@%p1 bra 	$L__BB2_3;
	mov.u32 	%r12, %ctaid.x;
	mul.lo.s32 	%r2, %r11, %r12;
	mov.f32 	%f42, 0f00000000;
	mov.u32 	%r3, %ntid.x;
	mov.u32 	%r42, %r43;
$L__BB2_2:
	add.s32 	%r13, %r42, %r2;
	mul.wide.u32 	%rd7, %r13, 2;
	add.s64 	%rd8, %rd1, %rd7;
	ld.global.nc.u16 	%rs1, [%rd8];
	// begin inline asm
	{ cvt.f32.bf16 %f12, %rs1;}

	// end inline asm
	fma.rn.f32 	%f42, %f12, %f12, %f42;
	add.s32 	%r42, %r42, %r3;
	setp.lt.s32 	%p2, %r42, %r11;
	@%p2 bra 	$L__BB2_2;
$L__BB2_3:
	and.b32  	%r6, %r43, 31;
	mov.b32 	%r14, %f42;
	shfl.sync.bfly.b32	%r15|%p3, %r14, 16, 31, -1;
	mov.b32 	%f13, %r15;
	add.f32 	%f14, %f42, %f13;
	mov.b32 	%r16, %f14;
	shfl.sync.bfly.b32	%r17|%p4, %r16, 8, 31, -1;
	mov.b32 	%f15, %r17;
	add.f32 	%f16, %f14, %f15;
	mov.b32 	%r18, %f16;
	shfl.sync.bfly.b32	%r19|%p5, %r18, 4, 31, -1;
	mov.b32 	%f17, %r19;
	add.f32 	%f18, %f16, %f17;
	mov.b32 	%r20, %f18;
	shfl.sync.bfly.b32	%r21|%p6, %r20, 2, 31, -1;
	mov.b32 	%f19, %r21;
	add.f32 	%f20, %f18, %f19;
	mov.b32 	%r22, %f20;
	shfl.sync.bfly.b32	%r23|%p7, %r22, 1, 31, -1;
	mov.b32 	%f21, %r23;
	add.f32 	%f4, %f20, %f21;
	setp.ne.s32 	%p8, %r6, 0;
	@%p8 bra 	$L__BB2_5;
	shr.u32 	%r24, %r43, 3;
	mov.u32 	%r25, _ZZ14blockReduceSumIfET_S0_E6shared;
	add.s32 	%r26, %r25, %r24;
	st.shared.f32 	[%r26], %f4;
$L__BB2_5:
	bar.sync 	0;
	cvt.rn.f32.u32 	%f23, %r43;
	mov.u32 	%r7, %ntid.x;
	cvt.rn.f32.u32 	%f24, %r7;
	mul.f32 	%f25, %f24, 0f3D000000;
	setp.leu.f32 	%p9, %f25, %f23;
	mov.f32 	%f43, 0f00000000;
	@%p9 bra 	$L__BB2_7;
	shl.b32 	%r27, %r6, 2;
	mov.u32 	%r28, _ZZ14blockReduceSumIfET_S0_E6shared;
	add.s32 	%r29, %r28, %r27;
	ld.shared.f32 	%f43, [%r29];
$L__BB2_7:
	mov.b32 	%r30, %f43;
	shfl.sync.bfly.b32	%r31|%p10, %r30, 16, 31, -1;
	mov.b32 	%f26, %r31;
	add.f32 	%f27, %f43, %f26;
	mov.b32 	%r32, %f27;
	shfl.sync.bfly.b32	%r33|%p11, %r32, 8, 31, -1;
	mov.b32 	%f28, %r33;
	add.f32 	%f29, %f27, %f28;
	mov.b32 	%r34, %f29;
	shfl.sync.bfly.b32	%r35|%p12, %r34, 4, 31, -1;
	mov.b32 	%f30, %r35;
	add.f32 	%f31, %f29, %f30;
	mov.b32 	%r36, %f31;
	shfl.sync.bfly.b32	%r37|%p13, %r36, 2, 31, -1;
	mov.b32 	%f32, %r37;
	add.f32 	%f33, %f31, %f32;
	mov.b32 	%r38, %f33;
	shfl.sync.bfly.b32	%r39|%p14, %r38, 1, 31, -1;
	mov.b32 	%f34, %r39;
	add.f32 	%f7, %f33, %f34;
	setp.ne.s32 	%p15, %r43, 0;
	@%p15 bra 	$L__BB2_9;
	cvt.rn.f32.s32 	%f35, %r11;
	div.rn.f32 	%f36, %f7, %f35;
	add.f32 	%f37, %f9, %f36;
	rsqrt.approx.f32 	%f38, %f37;
	st.shared.f32 	[_ZZ13rms_norm_bf16E10s_variance], %f38;
$L__BB2_9:
	setp.ge.s32 	%p16, %r43, %r11;
	bar.sync 	0;
	@%p16 bra 	$L__BB2_12;
	mov.u32 	%r40, %ctaid.x;
	mul.lo.s32 	%r8, %r11, %r40;
	ld.shared.f32 	%f8, [_ZZ13rms_norm_bf16E10s_variance];
	cvta.to.global.u64 	%rd2, %rd5;
	cvta.to.global.u64 	%rd3, %rd4;
$L__BB2_11:
	add.s32 	%r41, %r43, %r8;
	mul.wide.u32 	%rd9, %r41, 2;
	add.s64 	%rd10, %rd1, %rd9;
	ld.global.nc.u16 	%rs2, [%rd10];
	// begin inline asm
	{ cvt.f32.bf16 %f39, %rs2;}

	// end inline asm
	mul.f32 	%f40, %f39, %f8;
	// begin inline asm
	{  cvt.rn.bf16.f32 %rs3, %f40;}

	// end inline asm
	mul.wide.s32 	%rd11, %r43, 2;
	add.s64 	%rd12, %rd2, %rd11;
	ld.global.nc.u16 	%rs6, [%rd12];
	// begin inline asm
	{ mul.bf16 %rs4,%rs3,%rs6; }

	// end inline asm
	add.s64 	%rd13, %rd3, %rd9;
	st.global.u16 	[%rd13], %rs4;
	add.s32 	%r43, %r43, %r7;
	setp.lt.s32 	%p17, %r43, %r11;
	@%p17 bra 	$L__BB2_11;
$L__BB2_12:
	ret;

}


// ===== COMPILED SASS (sm_100) =====

	.target	sm_100

	.elftype	@"ET_EXEC"


//--------------------- .note.nv.tkinfo           --------------------------
	.section	.note.nv.tkinfo,"",@"SHT_NOTE"
	.sectionflags	@"SHF_NOTE_NV_TKINFO"
	.tkinfo
        /*0018*/ 	.word	0x00000002
        /*0030*/ 	.string	""
        /*0030*/ 	.string	"ptxas"
        /*0030*/ 	.string	"Cuda compilation tools, release 13.0, V13.0.88"
        /*0030*/ 	.string	"Build cuda_13.0.r13.0/compiler.36424714_0"
        /*0030*/ 	.string	"-arch sm_100 -m 64 "



//--------------------- .note.nv.cuinfo           --------------------------
	.section	.note.nv.cuinfo,"",@"SHT_NOTE"
	.sectionflags	@"SHF_NOTE_NV_CUINFO"
        /*0018*/ 	.short	0x0002
        /*001a*/ 	.short	0x0064
        /*001c*/ 	.short	0x0082
	.zero		2


//--------------------- .nv.info                  --------------------------
	.section	.nv.info,"",@"SHT_CUDA_INFO"
	.align	4


	//----- nvinfo : EIATTR_REGCOUNT
	.align		4
        /*0000*/ 	.byte	0x04, 0x2f
        /*0002*/ 	.short	(.L_1 - .L_0)
	.align		4
.L_0:
        /*0004*/ 	.word	index@(rms_norm_f32)
        /*0008*/ 	.word	0x00000014


	//----- nvinfo : EIATTR_FRAME_SIZE
	.align		4
.L_1:
        /*000c*/ 	.byte	0x04, 0x11
        /*000e*/ 	.short	(.L_3 - .L_2)
	.align		4
.L_2:
        /*0010*/ 	.word	index@($__internal_2_$__cuda_sm3x_div_rn_noftz_f32_slowpath)
        /*0014*/ 	.word	0x00000000


	//----- nvinfo : EIATTR_FRAME_SIZE
	.align		4
.L_3:
        /*0018*/ 	.byte	0x04, 0x11
        /*001a*/ 	.short	(.L_5 - .L_4)
	.align		4
.L_4:
        /*001c*/ 	.word	index@(rms_norm_f32)
        /*0020*/ 	.word	0x00000000


	//----- nvinfo : EIATTR_REGCOUNT
	.align		4
.L_5:
        /*0024*/ 	.byte	0x04, 0x2f
        /*0026*/ 	.short	(.L_7 - .L_6)
	.align		4
.L_6:
        /*0028*/ 	.word	index@(rms_norm_f16)
        /*002c*/ 	.word	0x00000014


	//----- nvinfo : EIATTR_FRAME_SIZE
	.align		4
.L_7:
        /*0030*/ 	.byte	0x04, 0x11
        /*0032*/ 	.short	(.L_9 - .L_8)
	.align		4
.L_8:
        /*0034*/ 	.word	index@($__internal_1_$__cuda_sm3x_div_rn_noftz_f32_slowpath)
        /*0038*/ 	.word	0x00000000


	//----- nvinfo : EIATTR_FRAME_SIZE
	.align		4
.L_9:
        /*003c*/ 	.byte	0x04, 0x11
        /*003e*/ 	.short	(.L_11 - .L_10)
	.align		4
.L_10:
        /*0040*/ 	.word	index@(rms_norm_f16)
        /*0044*/ 	.word	0x00000000


	//----- nvinfo : EIATTR_REGCOUNT
	.align		4
.L_11:
        /*0048*/ 	.byte	0x04, 0x2f
        /*004a*/ 	.short	(.L_13 - .L_12)
	.align		4
.L_12:
        /*004c*/ 	.word	index@(rms_norm_bf16)
        /*0050*/ 	.word	0x00000014


	//----- nvinfo : EIATTR_FRAME_SIZE
	.align		4
.L_13:
        /*0054*/ 	.byte	0x04, 0x11
        /*0056*/ 	.short	(.L_15 - .L_14)
	.align		4
.L_14:
        /*0058*/ 	.word	index@($__internal_0_$__cuda_sm3x_div_rn_noftz_f32_slowpath)
        /*005c*/ 	.word	0x00000000


	//----- nvinfo : EIATTR_FRAME_SIZE
	.align		4
.L_15:
        /*0060*/ 	.byte	0x04, 0x11
        /*0062*/ 	.short	(.L_17 - .L_16)
	.align		4
.L_16:
        /*0064*/ 	.word	index@(rms_norm_bf16)
        /*0068*/ 	.word	0x00000000


	//----- nvinfo : EIATTR_MIN_STACK_SIZE
	.align		4
.L_17:
        /*006c*/ 	.byte	0x04, 0x12
        /*006e*/ 	.short	(.L_19 - .L_18)
	.align		4
.L_18:
        /*0070*/ 	.word	index@(rms_norm_bf16)
        /*0074*/ 	.word	0x00000000


	//----- nvinfo : EIATTR_MIN_STACK_SIZE
	.align		4
.L_19:
        /*0078*/ 	.byte	0x04, 0x12
        /*007a*/ 	.short	(.L_21 - .L_20)
	.align		4
.L_20:
        /*007c*/ 	.word	index@(rms_norm_f16)
        /*0080*/ 	.word	0x00000000


	//----- nvinfo : EIATTR_MIN_STACK_SIZE
	.align		4
.L_21:
        /*0084*/ 	.byte	0x04, 0x12
        /*0086*/ 	.short	(.L_23 - .L_22)
	.align		4
.L_22:
        /*0088*/ 	.word	index@(rms_norm_f32)
        /*008c*/ 	.word	0x00000000
.L_23:


//--------------------- .nv.compat                --------------------------
	.section	.nv.compat,"",@"SHT_CUDA_COMPAT_INFO"
	.align	4
        /*0000*/ 	.byte	0x02, 0x09, 0x00, 0x00, 0x02, 0x02, 0x01, 0x00, 0x02, 0x05, 0x05, 0x00, 0x03, 0x07, 0x01, 0x01
        /*0010*/ 	.byte	0x02, 0x03, 0x00, 0x00, 0x02, 0x06, 0x01, 0x00, 0x04, 0x0b, 0x08, 0x00, 0x01, 0x00, 0x00, 0x00
        /*0020*/ 	.byte	0x00, 0x00, 0x00, 0x00


//--------------------- .nv.info.rms_norm_bf16    --------------------------
	.section	.nv.info.rms_norm_bf16,"",@"SHT_CUDA_INFO"
	.sectionflags	@""
	.align	4


	//----- nvinfo : EIATTR_CUDA_API_VERSION
	.align		4
        /*0000*/ 	.byte	0x04, 0x37
        /*0002*/ 	.short	(.L_25 - .L_24)
.L_24:
        /*0004*/ 	.word	0x00000082


	//----- nvinfo : EIATTR_KPARAM_INFO
	.align		4
.L_25:
        /*0008*/ 	.byte	0x04, 0x17
        /*000a*/ 	.short	(.L_27 - .L_26)
.L_26:
        /*000c*/ 	.word	0x00000000
        /*0010*/ 	.short	0x0005
        /*0012*/ 	.short	0x0020
        /*0014*/ 	.byte	0x00, 0xf0, 0x11, 0x00


	//----- nvinfo : EIATTR_KPARAM_INFO
	.align		4
.L_27:
        /*0018*/ 	.byte	0x04, 0x17
        /*001a*/ 	.short	(.L_29 - .L_28)
.L_28:
        /*001c*/ 	.word	0x00000000
        /*0020*/ 	.short	0x0004
        /*0022*/ 	.short	0x001c
        /*0024*/ 	.byte	0x00, 0xf0, 0x11, 0x00


	//----- nvinfo : EIATTR_KPARAM_INFO
	.align		4
.L_29:
        /*0028*/ 	.byte	0x04, 0x17
        /*002a*/ 	.short	(.L_31 - .L_30)
.L_30:
        /*002c*/ 	.word	0x00000000
        /*0030*/ 	.short	0x0003
        /*0032*/ 	.short	0x0018
        /*0034*/ 	.byte	0x00, 0xf0, 0x11, 0x00


	//----- nvinfo : EIATTR_KPARAM_INFO
	.align		4
.L_31:
        /*0038*/ 	.byte	0x04, 0x17
        /*003a*/ 	.short	(.L_33 - .L_32)
.L_32:
        /*003c*/ 	.word	0x00000000
        /*0040*/ 	.short	0x0002
        /*0042*/ 	.short	0x0010
        /*0044*/ 	.byte	0x00, 0xf5, 0x21, 0x00


	//----- nvinfo : EIATTR_KPARAM_INFO
	.align		4
.L_33:
        /*0048*/ 	.byte	0x04, 0x17
        /*004a*/ 	.short	(.L_35 - .L_34)
.L_34:
        /*004c*/ 	.word	0x00000000
        /*0050*/ 	.short	0x0001
        /*0052*/ 	.short	0x0008
        /*0054*/ 	.byte	0x00, 0xf5, 0x21, 0x00


	//----- nvinfo : EIATTR_KPARAM_INFO
	.align		4
.L_35:
        /*0058*/ 	.byte	0x04, 0x17
        /*005a*/ 	.short	(.L_37 - .L_36)
.L_36:
        /*005c*/ 	.word	0x00000000
        /*0060*/ 	.short	0x0000
        /*0062*/ 	.short	0x0000
        /*0064*/ 	.byte	0x00, 0xf5, 0x21, 0x00


	//----- nvinfo : EIATTR_SPARSE_MMA_MASK
	.align		4
.L_37:
        /*0068*/ 	.byte	0x03, 0x50
        /*006a*/ 	.short	0x0000


	//----- nvinfo : EIATTR_MAXREG_COUNT
	.align		4
        /*006c*/ 	.byte	0x03, 0x1b
        /*006e*/ 	.short	0x00ff


	//----- nvinfo : EIATTR_NUM_BARRIERS
	.align		4
        /*0070*/ 	.byte	0x02, 0x4c
        /*0072*/ 	.byte	0x01
	.zero		1


	//----- nvinfo : EIATTR_MERCURY_ISA_VERSION
	.align		4
        /*0074*/ 	.byte	0x03, 0x5f
        /*0076*/ 	.short	0x0101


	//----- nvinfo : EIATTR_COOP_GROUP_MASK_REGIDS
	.align		4
        /*0078*/ 	.byte	0x04, 0x29
        /*007a*/ 	.short	(.L_39 - .L_38)


	//   ....[0]....
.L_38:
        /*007c*/ 	.word	0xffffffff


	//   ....[1]....
        /*0080*/ 	.word	0xffffffff


	//   ....[2]....
        /*0084*/ 	.word	0xffffffff


	//   ....[3]....
        /*0088*/ 	.word	0xffffffff


	//   ....[4]....
        /*008c*/ 	.word	0xffffffff


	//   ....[5]....
        /*0090*/ 	.word	0xffffffff


	//   ....[6]....
        /*0094*/ 	.word	0xffffffff


	//   ....[7]....
        /*0098*/ 	.word	0xffffffff


	//   ....[8]....
        /*009c*/ 	.word	0xffffffff


	//   ....[9]....
        /*00a0*/ 	.word	0xffffffff


	//----- nvinfo : EIATTR_COOP_GROUP_INSTR_OFFSETS
	.align		4
.L_39:
        /*00a4*/ 	.byte	0x04, 0x28
        /*00a6*/ 	.short	(.L_41 - .L_40)


	//   ....[0]....
.L_40:
        /*00a8*/ 	.word	0x00000160


	//   ....[1]....
        /*00ac*/ 	.word	0x000001f0


	//   ....[2]....
        /*00b0*/ 	.word	0x00000250


	//   ....[3]....
        /*00b4*/ 	.word	0x00000280


	//   ....[4]....
        /*00b8*/ 	.word	0x000002d0


	//   ....[5]....
        /*00bc*/ 	.word	0x00000360


	//   ....[6]....
        /*00c0*/ 	.word	0x00000380


	//   ....[7]....
        /*00c4*/ 	.word	0x000003a0


	//   ....[8]....
        /*00c8*/ 	.word	0x000003c0


	//   ....[9]....
        /*00cc*/ 	.word	0x000003e0


	//----- nvinfo : EIATTR_VRC_CTA_INIT_COUNT
	.align		4
.L_41:
        /*00d0*/ 	.byte	0x02, 0x4a
	.zero		1
	.zero		1


	//----- nvinfo : EIATTR_EXIT_INSTR_OFFSETS
	.align		4
        /*00d4*/ 	.byte	0x04, 0x1c
        /*00d6*/ 	.short	(.L_43 - .L_42)


	//   ....[0]....
.L_42:
        /*00d8*/ 	.word	0x000005d0


	//   ....[1]....
        /*00dc*/ 	.word	0x00000740


	//----- nvinfo : EIATTR_CRS_STACK_SIZE
	.align		4
.L_43:
        /*00e0*/ 	.byte	0x04, 0x1e
        /*00e2*/ 	.short	(.L_45 - .L_44)
.L_44:
        /*00e4*/ 	.word	0x00000000


	//----- nvinfo : EIATTR_CBANK_PARAM_SIZE
	.align		4
.L_45:
        /*00e8*/ 	.byte	0x03, 0x19
        /*00ea*/ 	.short	0x0024


	//----- nvinfo : EIATTR_PARAM_CBANK
	.align		4
        /*00ec*/ 	.byte	0x04, 0x0a
        /*00ee*/ 	.short	(.L_47 - .L_46)
	.align		4
.L_46:
        /*00f0*/ 	.word	index@(.nv.constant0.rms_norm_bf16)
        /*00f4*/ 	.short	0x0380
        /*00f6*/ 	.short	0x0024


	//----- nvinfo : EIATTR_SW_WAR
	.align		4
.L_47:
        /*00f8*/ 	.byte	0x04, 0x36
        /*00fa*/ 	.short	(.L_49 - .L_48)
.L_48:
        /*00fc*/ 	.word	0x00000008
.L_49:


//--------------------- .nv.info.rms_norm_f16     --------------------------
	.section	.nv.info.rms_norm_f16,"",@"SHT_CUDA_INFO"
	.sectionflags	@""
	.align	4


	//----- nvinfo : EIATTR_CUDA_API_VERSION
	.align		4
        /*0000*/ 	.byte	0x04, 0x37
        /*0002*/ 	.short	(.L_51 - .L_50)
.L_50:
        /*0004*/ 	.word	0x00000082


	//----- nvinfo : EIATTR_KPARAM_INFO
	.align		4
.L_51:
        /*0008*/ 	.byte	0x04, 0x17
        /*000a*/ 	.short	(.L_53 - .L_52)
.L_52:
        /*000c*/ 	.word	0x00000000
        /*0010*/ 	.short	0x0005
        /*0012*/ 	.short	0x0020
        /*0014*/ 	.byte	0x00, 0xf0, 0x11, 0x00


	//----- nvinfo : EIATTR_KPARAM_INFO
	.align		4
.L_53:
        /*0018*/ 	.byte	0x04, 0x17
        /*001a*/ 	.short	(.L_55 - .L_54)
.L_54:
        /*001c*/ 	.word	0x00000000
        /*0020*/ 	.short	0x0004
        /*0022*/ 	.short	0x001c
        /*0024*/ 	.byte	0x00, 0xf0, 0x11, 0x00


	//----- nvinfo : EIATTR_KPARAM_INFO
	.align		4
.L_55:
        /*0028*/ 	.byte	0x04, 0x17
        /*002a*/ 	.short	(.L_57 - .L_56)
.L_56:
        /*002c*/ 	.word	0x00000000
        /*0030*/ 	.short	0x0003
        /*0032*/ 	.short	0x0018
        /*0034*/ 	.byte	0x00, 0xf0, 0x11, 0x00


	//----- nvinfo : EIATTR_KPARAM_INFO
	.align		4
.L_57:
        /*0038*/ 	.byte	0x04, 0x17
        /*003a*/ 	.short	(.L_59 - .L_58)
.L_58:
        /*003c*/ 	.word	0x00000000
        /*0040*/ 	.short	0x0002
        /*0042*/ 	.short	0x0010
        /*0044*/ 	.byte	0x00, 0xf5, 0x21, 0x00


	//----- nvinfo : EIATTR_KPARAM_INFO
	.align		4
.L_59:
        /*0048*/ 	.byte	0x04, 0x17
        /*004a*/ 	.short	(.L_61 - .L_60)
.L_60:
        /*004c*/ 	.word	0x00000000
        /*0050*/ 	.short	0x0001
        /*0052*/ 	.short	0x0008
        /*0054*/ 	.byte	0x00, 0xf5, 0x21, 0x00


	//----- nvinfo : EIATTR_KPARAM_INFO
	.align		4
.L_61:
        /*0058*/ 	.byte	0x04, 0x17
        /*005a*/ 	.short	(.L_63 - .L_62)
.L_62:
        /*005c*/ 	.word	0x00000000
        /*0060*/ 	.short	0x0000
        /*0062*/ 	.short	0x0000
        /*0064*/ 	.byte	0x00, 0xf5, 0x21, 0x00


	//----- nvinfo : EIATTR_SPARSE_MMA_MASK
	.align		4
.L_63:
        /*0068*/ 	.byte	0x03, 0x50
        /*006a*/ 	.short	0x0000


	//----- nvinfo : EIATTR_MAXREG_COUNT
	.align		4
        /*006c*/ 	.byte	0x03, 0x1b
        /*006e*/ 	.short	0x00ff


	//----- nvinfo : EIATTR_NUM_BARRIERS
	.align		4
        /*0070*/ 	.byte	0x02, 0x4c
        /*0072*/ 	.byte	0x01
	.zero		1


	//----- nvinfo : EIATTR_MERCURY_ISA_VERSION
	.align		4
        /*0074*/ 	.byte	0x03, 0x5f
        /*0076*/ 	.short	0x0101


	//----- nvinfo : EIATTR_COOP_GROUP_MASK_REGIDS
	.align		4
        /*0078*/ 	.byte	0x04, 0x29
        /*007a*/ 	.short	(.L_65 - .L_64)


	//   ....[0]....
.L_64:
        /*007c*/ 	.word	0xffffffff


	//   ....[1]....
        /*0080*/ 	.word	0xffffffff


	//   ....[2]....
        /*0084*/ 	.word	0xffffffff


	//   ....[3]....
        /*0088*/ 	.word	0xffffffff


	//   ....[4]....
        /*008c*/ 	.word	0xffffffff


	//   ....[5]....
        /*0090*/ 	.word	0xffffffff


	//   ....[6]....
        /*0094*/ 	.word	0xffffffff


	//   ....[7]....
        /*0098*/ 	.word	0xffffffff


	//   ....[8]....
        /*009c*/ 	.word	0xffffffff


	//   ....[9]....
        /*00a0*/ 	.word	0xffffffff


	//----- nvinfo : EIATTR_COOP_GROUP_INSTR_OFFSETS
	.align		4
.L_65:
        /*00a4*/ 	.byte	0x04, 0x28
        /*00a6*/ 	.short	(.L_67 - .L_66)


	//   ....[0]....
.L_66:
        /*00a8*/ 	.word	0x00000160


	//   ....[1]....
        /*00ac*/ 	.word	0x000001f0


	//   ....[2]....
        /*00b0*/ 	.word	0x00000250


	//   ....[3]....
        /*00b4*/ 	.word	0x00000280


	//   ....[4]....
        /*00b8*/ 	.word	0x000002d0


	//   ....[5]....
        /*00bc*/ 	.word	0x00000360


	//   ....[6]....
        /*00c0*/ 	.word	0x00000380


	//   ....[7]....
        /*00c4*/ 	.word	0x000003a0


	//   ....[8]....
        /*00c8*/ 	.word	0x000003c0


	//   ....[9]....
        /*00cc*/ 	.word	0x000003e0


	//----- nvinfo : EIATTR_VRC_CTA_INIT_COUNT
	.align		4
.L_67:
        /*00d0*/ 	.byte	0x02, 0x4a
	.zero		1
	.zero		1


	//----- nvinfo : EIATTR_EXIT_INSTR_OFFSETS
	.align		4
        /*00d4*/ 	.byte	0x04, 0x1c
        /*00d6*/ 	.short	(.L_69 - .L_68)


	//   ....[0]....
.L_68:
        /*00d8*/ 	.word	0x000005d0


	//   ....[1]....
        /*00dc*/ 	.word	0x00000740


	//----- nvinfo : EIATTR_CRS_STACK_SIZE
	.align		4
.L_69:
        /*00e0*/ 	.byte	0x04, 0x1e
        /*00e2*/ 	.short	(.L_71 - .L_70)
.L_70:
        /*00e4*/ 	.word	0x00000000


	//----- nvinfo : EIATTR_CBANK_PARAM_SIZE
	.align		4
.L_71:
        /*00e8*/ 	.byte	0x03, 0x19
        /*00ea*/ 	.short	0x0024


	//----- nvinfo : EIATTR_PARAM_CBANK
	.align		4
        /*00ec*/ 	.byte	0x04, 0x0a
        /*00ee*/ 	.short	(.L_73 - .L_72)
	.align		4
.L_72:
        /*00f0*/ 	.word	index@(.nv.constant0.rms_norm_f16)
        /*00f4*/ 	.short	0x0380
        /*00f6*/ 	.short	0x0024


	//----- nvinfo : EIATTR_SW_WAR
	.align		4
.L_73:
        /*00f8*/ 	.byte	0x04, 0x36
        /*00fa*/ 	.short	(.L_75 - .L_74)
.L_74:
        /*00fc*/ 	.word	0x00000008
.L_75:


//--------------------- .nv.info.rms_norm_f32     --------------------------
	.section	.nv.info.rms_norm_f32,"",@"SHT_CUDA_INFO"
	.sectionflags	@""
	.align	4


	//----- nvinfo : EIATTR_CUDA_API_VERSION
	.align		4
        /*0000*/ 	.byte	0x04, 0x37
        /*0002*/ 	.short	(.L_77 - .L_76)
.L_76:
        /*0004*/ 	.word	0x00000082


	//----- nvinfo : EIATTR_KPARAM_INFO
	.align		4
.L_77:
        /*0008*/ 	.byte	0x04, 0x17
        /*000a*/ 	.short	(.L_79 - .L_78)
.L_78:
        /*000c*/ 	.word	0x00000000
        /*0010*/ 	.short	0x0005
        /*0012*/ 	.short	0x0020
        /*0014*/ 	.byte	0x00, 0xf0, 0x11, 0x00


	//----- nvinfo : EIATTR_KPARAM_INFO
	.align		4
.L_79:
        /*0018*/ 	.byte	0x04, 0x17
        /*001a*/ 	.short	(.L_81 - .L_80)
.L_80:
        /*001c*/ 	.word	0x00000000
        /*0020*/ 	.short	0x0004
        /*0022*/ 	.short	0x001c
        /*0024*/ 	.byte	0x00, 0xf0, 0x11, 0x00


	//----- nvinfo : EIATTR_KPARAM_INFO
	.align		4
.L_81:
        /*0028*/ 	.byte	0x04, 0x17
        /*002a*/ 	.short	(.L_83 - .L_82)
.L_82:
        /*002c*/ 	.word	0x00000000
        /*0030*/ 	.short	0x0003
        /*0032*/ 	.short	0x0018
        /*0034*/ 	.byte	0x00, 0xf0, 0x11, 0x00


	//----- nvinfo : EIATTR_KPARAM_INFO
	.align		4
.L_83:
        /*0038*/ 	.byte	0x04, 0x17
        /*003a*/ 	.short	(.L_85 - .L_84)
.L_84:
        /*003c*/ 	.word	0x00000000
        /*0040*/ 	.short	0x0002
        /*0042*/ 	.short	0x0010
        /*0044*/ 	.byte	0x00, 0xf5, 0x21, 0x00


	//----- nvinfo : EIATTR_KPARAM_INFO
	.align		4
.L_85:
        /*0048*/ 	.byte	0x04, 0x17
        /*004a*/ 	.short	(.L_87 - .L_86)
.L_86:
        /*004c*/ 	.word	0x00000000
        /*0050*/ 	.short	0x0001
        /*0052*/ 	.short	0x0008
        /*0054*/ 	.byte	0x00, 0xf5, 0x21, 0x00


	//----- nvinfo : EIATTR_KPARAM_INFO
	.align		4
.L_87:
        /*0058*/ 	.byte	0x04, 0x17
        /*005a*/ 	.short	(.L_89 - .L_88)
.L_88:
        /*005c*/ 	.word	0x00000000
        /*0060*/ 	.short	0x0000
        /*0062*/ 	.short	0x0000
        /*0064*/ 	.byte	0x00, 0xf5, 0x21, 0x00


	//----- nvinfo : EIATTR_SPARSE_MMA_MASK
	.align		4
.L_89:
        /*0068*/ 	.byte	0x03, 0x50
        /*006a*/ 	.short	0x0000


	//----- nvinfo : EIATTR_MAXREG_COUNT
	.align		4
        /*006c*/ 	.byte	0x03, 0x1b
        /*006e*/ 	.short	0x00ff


	//----- nvinfo : EIATTR_NUM_BARRIERS
	.align		4
        /*0070*/ 	.byte	0x02, 0x4c
        /*0072*/ 	.byte	0x01
	.zero		1


	//----- nvinfo : EIATTR_MERCURY_ISA_VERSION
	.align		4
        /*0074*/ 	.byte	0x03, 0x5f
        /*0076*/ 	.short	0x0101


	//----- nvinfo : EIATTR_COOP_GROUP_MASK_REGIDS
	.align		4
        /*0078*/ 	.byte	0x04, 0x29
        /*007a*/ 	.short	(.L_91 - .L_90)


	//   ....[0]....
.L_90:
        /*007c*/ 	.word	0xffffffff


	//   ....[1]....
        /*0080*/ 	.word	0xffffffff


	//   ....[2]....
        /*0084*/ 	.word	0xffffffff


	//   ....[3]....
        /*0088*/ 	.word	0xffffffff


	//   ....[4]....
        /*008c*/ 	.word	0xffffffff


	//   ....[5]....
        /*0090*/ 	.word	0xffffffff


	//   ....[6]....
        /*0094*/ 	.word	0xffffffff


	//   ....[7]....
        /*0098*/ 	.word	0xffffffff


	//   ....[8]....
        /*009c*/ 	.word	0xffffffff


	//   ....[9]....
        /*00a0*/ 	.word	0xffffffff


	//----- nvinfo : EIATTR_COOP_GROUP_INSTR_OFFSETS
	.align		4
.L_91:
        /*00a4*/ 	.byte	0x04, 0x28
        /*00a6*/ 	.short	(.L_93 - .L_92)


	//   ....[0]....
.L_92:
        /*00a8*/ 	.word	0x00000150


	//   ....[1]....
        /*00ac*/ 	.word	0x000001e0


	//   ....[2]....
        /*00b0*/ 	.word	0x00000240


	//   ....[3]....
        /*00b4*/ 	.word	0x00000270


	//   ....[4]....
        /*00b8*/ 	.word	0x000002c0


	//   ....[5]....
        /*00bc*/ 	.word	0x00000350


	//   ....[6]....
        /*00c0*/ 	.word	0x00000370


	//   ....[7]....
        /*00c4*/ 	.word	0x00000390


	//   ....[8]....
        /*00c8*/ 	.word	0x000003b0


	//   ....[9]....
        /*00cc*/ 	.word	0x000003d0


	//----- nvinfo : EIATTR_VRC_CTA_INIT_COUNT
	.align		4
.L_93:
        /*00d0*/ 	.byte	0x02, 0x4a
	.zero		1
	.zero		1


	//----- nvinfo : EIATTR_EXIT_INSTR_OFFSETS
	.align		4
        /*00d4*/ 	.byte	0x04, 0x1c
        /*00d6*/ 	.short	(.L_95 - .L_94)


	//   ....[0]....
.L_94:
        /*00d8*/ 	.word	0x000005c0


	//   ....[1]....
        /*00dc*/ 	.word	0x00000710


	//----- nvinfo : EIATTR_CRS_STACK_SIZE
	.align		4
.L_95:
        /*00e0*/ 	.byte	0x04, 0x1e
        /*00e2*/ 	.short	(.L_97 - .L_96)
.L_96:
        /*00e4*/ 	.word	0x00000000


	//----- nvinfo : EIATTR_CBANK_PARAM_SIZE
	.align		4
.L_97:
        /*00e8*/ 	.byte	0x03, 0x19
        /*00ea*/ 	.short	0x0024


	//----- nvinfo : EIATTR_PARAM_CBANK
	.align		4
        /*00ec*/ 	.byte	0x04, 0x0a
        /*00ee*/ 	.short	(.L_99 - .L_98)
	.align		4
.L_98:
        /*00f0*/ 	.word	index@(.nv.constant0.rms_norm_f32)
        /*00f4*/ 	.short	0x0380
        /*00f6*/ 	.short	0x0024


	//----- nvinfo : EIATTR_SW_WAR
	.align		4
.L_99:
        /*00f8*/ 	.byte	0x04, 0x36
        /*00fa*/ 	.short	(.L_101 - .L_100)
.L_100:
        /*00fc*/ 	.word	0x00000008
.L_101:


//--------------------- .nv.callgraph             --------------------------
	.section	.nv.callgraph,"",@"SHT_CUDA_CALLGRAPH"
	.align	4
	.sectionentsize	8
	.align		4
        /*0000*/ 	.word	0x00000000
	.align		4
        /*0004*/ 	.word	0xffffffff
	.align		4
        /*0008*/ 	.word	0x00000000
	.align		4
        /*000c*/ 	.word	0xfffffffe
	.align		4
        /*0010*/ 	.word	0x00000000
	.align		4
        /*0014*/ 	.word	0xfffffffd
	.align		4
        /*0018*/ 	.word	0x00000000
	.align		4
        /*001c*/ 	.word	0xfffffffc


//--------------------- .text.rms_norm_bf16       --------------------------
	.section	.text.rms_norm_bf16,"ax",@progbits
	.align	128
        .global         rms_norm_bf16
        .type           rms_norm_bf16,@function
        .size           rms_norm_bf16,(.L_x_60 - rms_norm_bf16)
        .other          rms_norm_bf16,@"STO_CUDA_ENTRY STV_DEFAULT"
rms_norm_bf16:
.text.rms_norm_bf16:
[----:B------:R-:W-:Y:S01]  /*0000*/  LDC R1, c[0x0][0x37c] ;  /* 0x0000df00ff017b82 */ /* 0x000fe20000000800 */
[----:B------:R-:W0:Y:S01]  /*0010*/  S2R R2, SR_TID.X ;  /* 0x0000000000027919 */ /* 0x000e220000002100 */
[----:B------:R-:W0:Y:S01]  /*0020*/  LDCU UR9, c[0x0][0x3a0] ;  /* 0x00007400ff0977ac */ /* 0x000e220008000800 */
[----:B------:R-:W-:Y:S01]  /*0030*/  BSSY.RECONVERGENT B0, `(.L_x_0) ;  /* 0x0000012000007945 */ /* 0x000fe20003800200 */
[----:B------:R-:W-:Y:S01]  /*0040*/  IMAD.MOV.U32 R0, RZ, RZ, RZ ;  /* 0x000000ffff007224 */ /* 0x000fe200078e00ff */
[----:B------:R-:W1:Y:S01]  /*0050*/  LDCU.64 UR6, c[0x0][0x358] ;  /* 0x00006b00ff0677ac */ /* 0x000e620008000a00 */
[----:B0-----:R-:W-:-:S13]  /*0060*/  ISETP.GE.AND P0, PT, R2, UR9, PT ;  /* 0x0000000902007c0c */ /* 0x001fda000bf06270 */
[----:B-1----:R-:W-:Y:S05]  /*0070*/  @P0 BRA `(.L_x_1) ;  /* 0x0000000000340947 */ /* 0x002fea0003800000 */
[----:B------:R-:W0:Y:S01]  /*0080*/  S2R R8, SR_CTAID.X ;  /* 0x0000000000087919 */ /* 0x000e220000002500 */
[----:B------:R-:W1:Y:S01]  /*0090*/  LDC R10, c[0x0][0x360] ;  /* 0x0000d800ff0a7b82 */ /* 0x000e620000000800 */
[----:B------:R-:W-:Y:S02]  /*00a0*/  IMAD.MOV.U32 R0, RZ, RZ, RZ ;  /* 0x000000ffff007224 */ /* 0x000fe400078e00ff */
[----:B------:R-:W-:-:S05]  /*00b0*/  IMAD.MOV.U32 R3, RZ, RZ, R2 ;  /* 0x000000ffff037224 */ /* 0x000fca00078e0002 */
[----:B------:R-:W2:Y:S02]  /*00c0*/  LDC.64 R6, c[0x0][0x388] ;  /* 0x0000e200ff067b82 */ /* 0x000ea40000000a00 */
.L_x_2:
[----:B0-----:R-:W-:-:S04]  /*00d0*/  IMAD R5, R8, UR9, R3 ;  /* 0x0000000908057c24 */ /* 0x001fc8000f8e0203 */
[----:B--2---:R-:W-:-:S06]  /*00e0*/  IMAD.WIDE.U32 R4, R5, 0x2, R6 ;  /* 0x0000000205047825 */ /* 0x004fcc00078e0006 */
[----:B------:R-:W2:Y:S01]  /*00f0*/  LDG.E.U16.CONSTANT R4, desc[UR6][R4.64] ;  /* 0x0000000604047981 */ /* 0x000ea2000c1e9500 */
[----:B-1----:R-:W-:-:S05]  /*0100*/  IMAD.IADD R3, R10, 0x1, R3 ;  /* 0x000000010a037824 */ /* 0x002fca00078e0203 */
[----:B------:R-:W-:Y:S01]  /*0110*/  ISETP.GE.AND P0, PT, R3, UR9, PT ;  /* 0x0000000903007c0c */ /* 0x000fe2000bf06270 */
[----:B--2---:R-:W-:-:S04]  /*0120*/  IMAD.U32 R9, R4, 0x10000, RZ ;  /* 0x0001000004097824 */ /* 0x004fc800078e00ff */
[----:B------:R-:W-:-:S08]  /*0130*/  FFMA R0, R9, R9, R0 ;  /* 0x0000000909007223 */ /* 0x000fd00000000000 */
[----:B------:R-:W-:Y:S05]  /*0140*/  @!P0 BRA `(.L_x_2) ;  /* 0xfffffffc00e08947 */ /* 0x000fea000383ffff */
.L_x_1:
[----:B------:R-:W-:Y:S05]  /*0150*/  BSYNC.RECONVERGENT B0 ;  /* 0x0000000000007941 */ /* 0x000fea0003800200 */
.L_x_0:
[----:B------:R-:W0:Y:S01]  /*0160*/  SHFL.BFLY PT, R3, R0, 0x10, 0x1f ;  /* 0x0e001f0000037f89 */ /* 0x000e2200000e0000 */
[----:B------:R-:W1:Y:S01]  /*0170*/  LDCU UR8, c[0x0][0x360] ;  /* 0x00006c00ff0877ac */ /* 0x000e620008000800 */
[----:B------:R-:W-:Y:S01]  /*0180*/  LOP3.LUT P0, R9, R2, 0x1f, RZ, 0xc0, !PT ;  /* 0x0000001f02097812 */ /* 0x000fe2000780c0ff */
[----:B------:R-:W-:Y:S01]  /*0190*/  BSSY.RECONVERGENT B0, `(.L_x_3) ;  /* 0x0000040000007945 */ /* 0x000fe20003800200 */
[----:B------:R-:W-:Y:S02]  /*01a0*/  I2FP.F32.U32 R7, R2 ;  /* 0x0000000200077245 */ /* 0x000fe40000201000 */
[----:B-1----:R-:W-:Y:S01]  /*01b0*/  I2FP.F32.U32 R6, UR8 ;  /* 0x0000000800067c45 */ /* 0x002fe20008201000 */
[----:B0-----:R-:W-:-:S04]  /*01c0*/  FADD R3, R3, R0 ;  /* 0x0000000003037221 */ /* 0x001fc80000000000 */
[----:B------:R-:W-:-:S04]  /*01d0*/  FMUL R8, R6, 0.03125 ;  /* 0x3d00000006087820 */ /* 0x000fc80000400000 */
[----:B------:R-:W-:Y:S01]  /*01e0*/  @!P0 MOV R0, 0x400 ;  /* 0x0000040000008802 */ /* 0x000fe20000000f00 */
[----:B------:R-:W0:Y:S01]  /*01f0*/  SHFL.BFLY PT, R4, R3, 0x8, 0x1f ;  /* 0x0d001f0003047f89 */ /* 0x000e2200000e0000 */
[----:B------:R-:W-:-:S03]  /*0200*/  FSETP.GT.AND P1, PT, R8, R7, PT ;  /* 0x000000070800720b */ /* 0x000fc60003f24000 */
[----:B------:R-:W-:Y:S01]  /*0210*/  @!P0 VIADD R0, R0, 0x4 ;  /* 0x0000000400008836 */ /* 0x000fe20000000000 */
[----:B------:R-:W1:Y:S09]  /*0220*/  @!P0 S2R R7, SR_CgaCtaId ;  /* 0x0000000000078919 */ /* 0x000e720000008800 */
[----:B------:R-:W2:Y:S01]  /*0230*/  @P1 S2R R11, SR_CgaCtaId ;  /* 0x00000000000b1919 */ /* 0x000ea20000008800 */
[----:B0-----:R-:W-:-:S05]  /*0240*/  FADD R4, R3, R4 ;  /* 0x0000000403047221 */ /* 0x001fca0000000000 */
[----:B------:R-:W0:Y:S02]  /*0250*/  SHFL.BFLY PT, R5, R4, 0x4, 0x1f ;  /* 0x0c801f0004057f89 */ /* 0x000e2400000e0000 */
[----:B0-----:R-:W-:Y:S01]  /*0260*/  FADD R5, R4, R5 ;  /* 0x0000000504057221 */ /* 0x001fe20000000000 */
[----:B------:R-:W-:-:S04]  /*0270*/  @P1 MOV R4, 0x400 ;  /* 0x0000040000041802 */ /* 0x000fc80000000f00 */
[----:B------:R-:W0:Y:S01]  /*0280*/  SHFL.BFLY PT, R6, R5, 0x2, 0x1f ;  /* 0x0c401f0005067f89 */ /* 0x000e2200000e0000 */
[----:B------:R-:W-:Y:S01]  /*0290*/  @P1 IADD3 R4, PT, PT, R4, 0x4, RZ ;  /* 0x0000000404041810 */ /* 0x000fe20007ffe0ff */
[----:B0-----:R-:W-:Y:S01]  /*02a0*/  FADD R6, R5, R6 ;  /* 0x0000000605067221 */ /* 0x001fe20000000000 */
[----:B-1----:R-:W-:Y:S02]  /*02b0*/  @!P0 LEA R5, R7, R0, 0x18 ;  /* 0x0000000007058211 */ /* 0x002fe400078ec0ff */
[----:B--2---:R-:W-:Y:S02]  /*02c0*/  @P1 LEA R0, R11, R4, 0x18 ;  /* 0x000000040b001211 */ /* 0x004fe400078ec0ff */
[----:B------:R-:W0:Y:S01]  /*02d0*/  SHFL.BFLY PT, R3, R6, 0x1, 0x1f ;  /* 0x0c201f0006037f89 */ /* 0x000e2200000e0000 */
[----:B------:R-:W-:Y:S02]  /*02e0*/  @!P0 LEA.HI R5, R2, R5, RZ, 0x1d ;  /* 0x0000000502058211 */ /* 0x000fe400078fe8ff */
[----:B------:R-:W-:-:S02]  /*02f0*/  @P1 IMAD R0, R9, 0x4, R0 ;  /* 0x0000000409001824 */ /* 0x000fc400078e0200 */
[----:B0-----:R-:W-:Y:S01]  /*0300*/  FADD R8, R6, R3 ;  /* 0x0000000306087221 */ /* 0x001fe20000000000 */
[----:B------:R-:W-:-:S04]  /*0310*/  IMAD.MOV.U32 R3, RZ, RZ, RZ ;  /* 0x000000ffff037224 */ /* 0x000fc800078e00ff */
[----:B------:R-:W-:Y:S01]  /*0320*/  @!P0 STS [R5], R8 ;  /* 0x0000000805008388 */ /* 0x000fe20000000800 */
[----:B------:R-:W-:Y:S01]  /*0330*/  BAR.SYNC.DEFER_BLOCKING 0x0 ;  /* 0x0000000000007b1d */ /* 0x000fe20000010000 */
[----:B------:R-:W-:-:S05]  /*0340*/  ISETP.NE.AND P0, PT, R2, RZ, PT ;  /* 0x000000ff0200720c */ /* 0x000fca0003f05270 */
[----:B------:R-:W0:Y:S04]  /*0350*/  @P1 LDS R3, [R0] ;  /* 0x0000000000031984 */ /* 0x000e280000000800 */
[----:B0-----:R-:W0:Y:S02]  /*0360*/  SHFL.BFLY PT, R4, R3, 0x10, 0x1f ;  /* 0x0e001f0003047f89 */ /* 0x001e2400000e0000 */
[----:B0-----:R-:W-:-:S05]  /*0370*/  FADD R4, R4, R3 ;  /* 0x0000000304047221 */ /* 0x001fca0000000000 */
[----:B------:R-:W0:Y:S02]  /*0380*/  SHFL.BFLY PT, R7, R4, 0x8, 0x1f ;  /* 0x0d001f0004077f89 */ /* 0x000e2400000e0000 */
[----:B0-----:R-:W-:-:S05]  /*0390*/  FADD R7, R4, R7 ;  /* 0x0000000704077221 */ /* 0x001fca0000000000 */
[----:B------:R-:W0:Y:S02]  /*03a0*/  SHFL.BFLY PT, R6, R7, 0x4, 0x1f ;  /* 0x0c801f0007067f89 */ /* 0x000e2400000e0000 */
[----:B0-----:R-:W-:-:S05]  /*03b0*/  FADD R6, R7, R6 ;  /* 0x0000000607067221 */ /* 0x001fca0000000000 */
[----:B------:R-:W0:Y:S02]  /*03c0*/  SHFL.BFLY PT, R9, R6, 0x2, 0x1f ;  /* 0x0c401f0006097f89 */ /* 0x000e2400000e0000 */
[----:B0-----:R-:W-:-:S05]  /*03d0*/  FADD R9, R6, R9 ;  /* 0x0000000906097221 */ /* 0x001fca0000000000 */
[----:B------:R-:W0:Y:S02]  /*03e0*/  SHFL.BFLY PT, R8, R9, 0x1, 0x1f ;  /* 0x0c201f0009087f89 */ /* 0x000e2400000e0000 */
[----:B0-----:R-:W-:Y:S01]  /*03f0*/  FADD R0, R9, R8 ;  /* 0x0000000809007221 */ /* 0x001fe20000000000 */
[----:B------:R-:W-:Y:S06]  /*0400*/  @P0 BRA `(.L_x_4) ;  /* 0x0000000000600947 */ /* 0x000fec0003800000 */
[----:B------:R-:W-:Y:S01]  /*0410*/  I2FP.F32.S32 R3, UR9 ;  /* 0x0000000900037c45 */ /* 0x000fe20008201400 */
[----:B------:R-:W-:Y:S03]  /*0420*/  BSSY.RECONVERGENT B1, `(.L_x_5) ;  /* 0x000000c000017945 */ /* 0x000fe60003800200 */
[----:B------:R-:W0:Y:S08]  /*0430*/  MUFU.RCP R4, R3 ;  /* 0x0000000300047308 */ /* 0x000e300000001000 */
[----:B------:R-:W1:Y:S01]  /*0440*/  FCHK P0, R0, R3 ;  /* 0x0000000300007302 */ /* 0x000e620000000000 */
[----:B0-----:R-:W-:-:S04]  /*0450*/  FFMA R5, -R3, R4, 1 ;  /* 0x3f80000003057423 */ /* 0x001fc80000000104 */
[----:B------:R-:W-:-:S04]  /*0460*/  FFMA R5, R4, R5, R4 ;  /* 0x0000000504057223 */ /* 0x000fc80000000004 */
[----:B------:R-:W-:-:S04]  /*0470*/  FFMA R4, R0, R5, RZ ;  /* 0x0000000500047223 */ /* 0x000fc800000000ff */
[----:B------:R-:W-:-:S04]  /*0480*/  FFMA R6, -R3, R4, R0 ;  /* 0x0000000403067223 */ /* 0x000fc80000000100 */
[----:B------:R-:W-:Y:S01]  /*0490*/  FFMA R4, R5, R6, R4 ;  /* 0x0000000605047223 */ /* 0x000fe20000000004 */
[----:B-1----:R-:W-:Y:S06]  /*04a0*/  @!P0 BRA `(.L_x_6) ;  /* 0x00000000000c8947 */ /* 0x002fec0003800000 */
[----:B------:R-:W-:-:S07]  /*04b0*/  MOV R4, 0x4d0 ;  /* 0x000004d000047802 */ /* 0x000fce0000000f00 */
[----:B------:R-:W-:Y:S05]  /*04c0*/  CALL.REL.NOINC `($__internal_0_$__cuda_sm3x_div_rn_noftz_f32_slowpath) ;  /* 0x0000000000a07944 */ /* 0x000fea0003c00000 */
[----:B------:R-:W-:-:S07]  /*04d0*/  IMAD.MOV.U32 R4, RZ, RZ, R0 ;  /* 0x000000ffff047224 */ /* 0x000fce00078e0000 */
.L_x_6:
[----:B------:R-:W-:Y:S05]  /*04e0*/  BSYNC.RECONVERGENT B1 ;  /* 0x0000000000017941 */ /* 0x000fea0003800200 */
.L_x_5:
[----:B------:R-:W0:Y:S01]  /*04f0*/  LDCU UR4, c[0x0][0x398] ;  /* 0x00007300ff0477ac */ /* 0x000e220008000800 */
[----:B------:R-:W1:Y:S01]  /*0500*/  S2UR UR5, SR_CgaCtaId ;  /* 0x00000000000579c3 */ /* 0x000e620000008800 */
[----:B0-----:R-:W-:Y:S01]  /*0510*/  FADD R4, R4, UR4 ;  /* 0x0000000404047e21 */ /* 0x001fe20008000000 */
[----:B------:R-:W-:-:S04]  /*0520*/  UMOV UR4, 0x400 ;  /* 0x0000040000047882 */ /* 0x000fc80000000000 */
[----:B------:R-:W-:Y:S01]  /*0530*/  FSETP.GEU.AND P0, PT, |R4|, 1.175494350822287508e-38, PT ;  /* 0x008000000400780b */ /* 0x000fe20003f0e200 */
[----:B-1----:R-:W-:-:S12]  /*0540*/  ULEA UR4, UR5, UR4, 0x18 ;  /* 0x0000000405047291 */ /* 0x002fd8000f8ec0ff */
[----:B------:R-:W-:-:S04]  /*0550*/  @!P0 FMUL R4, R4, 16777216 ;  /* 0x4b80000004048820 */ /* 0x000fc80000400000 */
[----:B------:R-:W0:Y:S02]  /*0560*/  MUFU.RSQ R0, R4 ;  /* 0x0000000400007308 */ /* 0x000e240000001400 */
[----:B0-----:R-:W-:-:S05]  /*0570*/  @!P0 FMUL R0, R0, 4096 ;  /* 0x4580000000008820 */ /* 0x001fca0000400000 */
[----:B------:R0:W-:Y:S02]  /*0580*/  STS [UR4], R0 ;  /* 0x00000000ff007988 */ /* 0x0001e40008000804 */
.L_x_4:
[----:B------:R-:W-:Y:S05]  /*0590*/  BSYNC.RECONVERGENT B0 ;  /* 0x0000000000007941 */ /* 0x000fea0003800200 */
.L_x_3:
[----:B------:R-:W1:Y:S01]  /*05a0*/  LDCU UR10, c[0x0][0x3a0] ;  /* 0x00007400ff0a77ac */ /* 0x000e620008000800 */
[----:B------:R-:W-:Y:S01]  /*05b0*/  BAR.SYNC.DEFER_BLOCKING 0x0 ;  /* 0x0000000000007b1d */ /* 0x000fe20000010000 */
[----:B-1----:R-:W-:-:S13]  /*05c0*/  ISETP.GE.AND P0, PT, R2, UR10, PT ;  /* 0x0000000a02007c0c */ /* 0x002fda000bf06270 */
[----:B------:R-:W-:Y:S05]  /*05d0*/  @P0 EXIT ;  /* 0x000000000000094d */ /* 0x000fea0003800000 */
[----:B------:R-:W1:Y:S01]  /*05e0*/  S2UR UR5, SR_CgaCtaId ;  /* 0x00000000000579c3 */ /* 0x000e620000008800 */
[----:B------:R-:W-:Y:S01]  /*05f0*/  UMOV UR4, 0x400 ;  /* 0x0000040000047882 */ /* 0x000fe20000000000 */
[----:B------:R-:W2:Y:S06]  /*0600*/  S2R R17, SR_CTAID.X ;  /* 0x0000000000117919 */ /* 0x000eac0000002500 */
[----:B------:R-:W3:Y:S08]  /*0610*/  LDC.64 R6, c[0x0][0x390] ;  /* 0x0000e400ff067b82 */ /* 0x000ef00000000a00 */
[----:B------:R-:W4:Y:S01]  /*0620*/  LDC.64 R8, c[0x0][0x380] ;  /* 0x0000e000ff087b82 */ /* 0x000f220000000a00 */
[----:B-1----:R-:W-:-:S07]  /*0630*/  ULEA UR4, UR5, UR4, 0x18 ;  /* 0x0000000405047291 */ /* 0x002fce000f8ec0ff */
[----:B------:R-:W1:Y:S02]  /*0640*/  LDC.64 R4, c[0x0][0x388] ;  /* 0x0000e200ff047b82 */ /* 0x000e640000000a00 */
[----:B0-----:R-:W0:Y:S03]  /*0650*/  LDS R0, [UR4] ;  /* 0x00000004ff007984 */ /* 0x001e260008000800 */
.L_x_7:
[----:B0-2---:R-:W-:-:S04]  /*0660*/  IMAD R15, R17, UR10, R2 ;  /* 0x0000000a110f7c24 */ /* 0x005fc8000f8e0202 */
[----:B-1----:R-:W-:-:S06]  /*0670*/  IMAD.WIDE.U32 R10, R15, 0x2, R4 ;  /* 0x000000020f0a7825 */ /* 0x002fcc00078e0004 */
[----:B------:R-:W2:Y:S01]  /*0680*/  LDG.E.U16.CONSTANT R10, desc[UR6][R10.64] ;  /* 0x000000060a0a7981 */ /* 0x000ea2000c1e9500 */
[----:B---3--:R-:W-:-:S06]  /*0690*/  IMAD.WIDE R12, R2, 0x2, R6 ;  /* 0x00000002020c7825 */ /* 0x008fcc00078e0206 */
[----:B------:R-:W3:Y:S01]  /*06a0*/  LDG.E.U16.CONSTANT R12, desc[UR6][R12.64] ;  /* 0x000000060c0c7981 */ /* 0x000ee2000c1e9500 */
[----:B----4-:R-:W-:Y:S01]  /*06b0*/  IMAD.WIDE.U32 R14, R15, 0x2, R8 ;  /* 0x000000020f0e7825 */ /* 0x010fe200078e0008 */
[----:B------:R-:W-:-:S04]  /*06c0*/  IADD3 R2, PT, PT, R2, UR8, RZ ;  /* 0x0000000802027c10 */ /* 0x000fc8000fffe0ff */
[----:B------:R-:W-:Y:S01]  /*06d0*/  ISETP.GE.AND P0, PT, R2, UR10, PT ;  /* 0x0000000a02007c0c */ /* 0x000fe2000bf06270 */
[----:B--2---:R-:W-:-:S04]  /*06e0*/  IMAD.U32 R3, R10, 0x10000, RZ ;  /* 0x000100000a037824 */ /* 0x004fc800078e00ff */
[----:B0-----:R-:W-:-:S05]  /*06f0*/  FMUL R3, R0, R3 ;  /* 0x0000000300037220 */ /* 0x001fca0000400000 */
[----:B------:R-:W-:-:S05]  /*0700*/  F2FP.BF16.F32.PACK_AB R3, RZ, R3 ;  /* 0x00000003ff03723e */ /* 0x000fca00000010ff */
[----:B---3--:R-:W-:-:S05]  /*0710*/  HMUL2.BF16_V2 R3, R3.H0_H0, R12.H0_H0 ;  /* 0x2000000c03037232 */ /* 0x008fca0000200800 */
[----:B------:R0:W-:Y:S01]  /*0720*/  STG.E.U16 desc[UR6][R14.64], R3 ;  /* 0x000000030e007986 */ /* 0x0001e2000c101506 */
[----:B------:R-:W-:Y:S05]  /*0730*/  @!P0 BRA `(.L_x_7) ;  /* 0xfffffffc00c88947 */ /* 0x000fea000383ffff */
[----:B------:R-:W-:Y:S05]  /*0740*/  EXIT ;  /* 0x000000000000794d */ /* 0x000fea0003800000 */
        .weak           $__internal_0_$__cuda_sm3x_div_rn_noftz_f32_slowpath
        .type           $__internal_0_$__cuda_sm3x_div_rn_noftz_f32_slowpath,@function
        .size           $__internal_0_$__cuda_sm3x_div_rn_noftz_f32_slowpath,(.L_x_60 - $__internal_0_$__cuda_sm3x_div_rn_noftz_f32_slowpath)
$__internal_0_$__cuda_sm3x_div_rn_noftz_f32_slowpath:
[--C-:B------:R-:W-:Y:S01]  /*0750*/  SHF.R.U32.HI R6, RZ, 0x17, R3.reuse ;  /* 0x00000017ff067819 */ /* 0x100fe20000011603 */
[----:B------:R-:W-:Y:S01]  /*0760*/  BSSY.RECONVERGENT B2, `(.L_x_8) ;  /* 0x0000064000027945 */ /* 0x000fe20003800200 */
[--C-:B------:R-:W-:Y:S01]  /*0770*/  SHF.R.U32.HI R5, RZ, 0x17, R0.reuse ;  /* 0x00000017ff057819 */ /* 0x100fe20000011600 */
[----:B------:R-:W-:Y:S01]  /*0780*/  IMAD.MOV.U32 R8, RZ, RZ, R3 ;  /* 0x000000ffff087224 */ /* 0x000fe200078e0003 */
[----:B------:R-:W-:Y:S02]  /*0790*/  LOP3.LUT R6, R6, 0xff, RZ, 0xc0, !PT ;  /* 0x000000ff06067812 */ /* 0x000fe400078ec0ff */
[----:B------:R-:W-:Y:S01]  /*07a0*/  LOP3.LUT R10, R5, 0xff, RZ, 0xc0, !PT ;  /* 0x000000ff050a7812 */ /* 0x000fe200078ec0ff */
[----:B------:R-:W-:Y:S02]  /*07b0*/  IMAD.MOV.U32 R5, RZ, RZ, R0 ;  /* 0x000000ffff057224 */ /* 0x000fe400078e0000 */
[----:B------:R-:W-:Y:S02]  /*07c0*/  VIADD R9, R6, 0xffffffff ;  /* 0xffffffff06097836 */ /* 0x000fe40000000000 */
[----:B------:R-:W-:-:S03]  /*07d0*/  VIADD R11, R10, 0xffffffff ;  /* 0xffffffff0a0b7836 */ /* 0x000fc60000000000 */
[----:B------:R-:W-:-:S04]  /*07e0*/  ISETP.GT.U32.AND P0, PT, R9, 0xfd, PT ;  /* 0x000000fd0900780c */ /* 0x000fc80003f04070 */
[----:B------:R-:W-:-:S13]  /*07f0*/  ISETP.GT.U32.OR P0, PT, R11, 0xfd, P0 ;  /* 0x000000fd0b00780c */ /* 0x000fda0000704470 */
[----:B------:R-:W-:Y:S01]  /*0800*/  @!P0 MOV R7, RZ ;  /* 0x000000ff00078202 */ /* 0x000fe20000000f00 */
[----:B------:R-:W-:Y:S06]  /*0810*/  @!P0 BRA `(.L_x_9) ;  /* 0x00000000005c8947 */ /* 0x000fec0003800000 */
[----:B------:R-:W-:Y:S02]  /*0820*/  FSETP.GTU.FTZ.AND P0, PT, |R0|, +INF , PT ;  /* 0x7f8000000000780b */ /* 0x000fe40003f1c200 */
[----:B------:R-:W-:-:S04]  /*0830*/  FSETP.GTU.FTZ.AND P1, PT, |R3|, +INF , PT ;  /* 0x7f8000000300780b */ /* 0x000fc80003f3c200 */
[----:B------:R-:W-:-:S13]  /*0840*/  PLOP3.LUT P0, PT, P0, P1, PT, 0xf8, 0x8f ;  /* 0x00000000008f781c */ /* 0x000fda0000703f70 */
[----:B------:R-:W-:Y:S05]  /*0850*/  @P0 BRA `(.L_x_10) ;  /* 0x00000004004c0947 */ /* 0x000fea0003800000 */
[----:B------:R-:W-:-:S13]  /*0860*/  LOP3.LUT P0, RZ, R8, 0x7fffffff, R5, 0xc8, !PT ;  /* 0x7fffffff08ff7812 */ /* 0x000fda000780c805 */
[----:B------:R-:W-:Y:S05]  /*0870*/  @!P0 BRA `(.L_x_11) ;  /* 0x00000004003c8947 */ /* 0x000fea0003800000 */
[C---:B------:R-:W-:Y:S02]  /*0880*/  FSETP.NEU.FTZ.AND P2, PT, |R0|.reuse, +INF , PT ;  /* 0x7f8000000000780b */ /* 0x040fe40003f5d200 */
[----:B------:R-:W-:Y:S02]  /*0890*/  FSETP.NEU.FTZ.AND P1, PT, |R3|, +INF , PT ;  /* 0x7f8000000300780b */ /* 0x000fe40003f3d200 */
[----:B------:R-:W-:-:S11]  /*08a0*/  FSETP.NEU.FTZ.AND P0, PT, |R0|, +INF , PT ;  /* 0x7f8000000000780b */ /* 0x000fd60003f1d200 */
[----:B------:R-:W-:Y:S05]  /*08b0*/  @!P1 BRA !P2, `(.L_x_11) ;  /* 0x00000004002c9947 */ /* 0x000fea0005000000 */
[----:B------:R-:W-:-:S04]  /*08c0*/  LOP3.LUT P2, RZ, R5, 0x7fffffff, RZ, 0xc0, !PT ;  /* 0x7fffffff05ff7812 */ /* 0x000fc8000784c0ff */
[----:B------:R-:W-:-:S13]  /*08d0*/  PLOP3.LUT P1, PT, P1, P2, PT, 0x2f, 0xf2 ;  /* 0x0000000000f2781c */ /* 0x000fda0000f24577 */
[----:B------:R-:W-:Y:S05]  /*08e0*/  @P1 BRA `(.L_x_12) ;  /* 0x0000000400181947 */ /* 0x000fea0003800000 */
[----:B------:R-:W-:-:S04]  /*08f0*/  LOP3.LUT P1, RZ, R8, 0x7fffffff, RZ, 0xc0, !PT ;  /* 0x7fffffff08ff7812 */ /* 0x000fc8000782c0ff */
[----:B------:R-:W-:-:S13]  /*0900*/  PLOP3.LUT P0, PT, P0, P1, PT, 0x2f, 0xf2 ;  /* 0x0000000000f2781c */ /* 0x000fda0000702577 */
[----:B------:R-:W-:Y:S05]  /*0910*/  @P0 BRA `(.L_x_13) ;  /* 0x0000000400000947 */ /* 0x000fea0003800000 */
[----:B------:R-:W-:Y:S02]  /*0920*/  ISETP.GE.AND P0, PT, R11, RZ, PT ;  /* 0x000000ff0b00720c */ /* 0x000fe40003f06270 */
[----:B------:R-:W-:-:S11]  /*0930*/  ISETP.GE.AND P1, PT, R9, RZ, PT ;  /* 0x000000ff0900720c */ /* 0x000fd60003f26270 */
[----:B------:R-:W-:Y:S02]  /*0940*/  @P0 IMAD.MOV.U32 R7, RZ, RZ, RZ ;  /* 0x000000ffff070224 */ /* 0x000fe400078e00ff */
[----:B------:R-:W-:Y:S01]  /*0950*/  @!P0 FFMA R5, R0, 1.84467440737095516160e+19, RZ ;  /* 0x5f80000000058823 */ /* 0x000fe200000000ff */
[----:B------:R-:W-:Y:S02]  /*0960*/  @!P0 IMAD.MOV.U32 R7, RZ, RZ, -0x40 ;  /* 0xffffffc0ff078424 */ /* 0x000fe400078e00ff */
[----:B------:R-:W-:Y:S02]  /*0970*/  @!P1 FFMA R8, R3, 1.84467440737095516160e+19, RZ ;  /* 0x5f80000003089823 */ /* 0x000fe400000000ff */
[----:B------:R-:W-:-:S07]  /*0980*/  @!P1 VIADD R7, R7, 0x40 ;  /* 0x0000004007079836 */ /* 0x000fce0000000000 */
.L_x_9:
[----:B------:R-:W-:Y:S01]  /*0990*/  LEA R3, R6, 0xc0800000, 0x17 ;  /* 0xc080000006037811 */ /* 0x000fe200078eb8ff */
[----:B------:R-:W-:Y:S04]  /*09a0*/  BSSY.RECONVERGENT B3, `(.L_x_14) ;  /* 0x0000036000037945 */ /* 0x000fe80003800200 */
[----:B------:R-:W-:Y:S01]  /*09b0*/  IMAD.IADD R8, R8, 0x1, -R3 ;  /* 0x0000000108087824 */ /* 0x000fe200078e0a03 */
[----:B------:R-:W-:-:S03]  /*09c0*/  IADD3 R3, PT, PT, R10, -0x7f, RZ ;  /* 0xffffff810a037810 */ /* 0x000fc60007ffe0ff */
[----:B------:R-:W0:Y:S01]  /*09d0*/  MUFU.RCP R9, R8 ;  /* 0x0000000800097308 */ /* 0x000e220000001000 */
[----:B------:R-:W-:Y:S01]  /*09e0*/  FADD.FTZ R11, -R8, -RZ ;  /* 0x800000ff080b7221 */ /* 0x000fe20000010100 */
[C---:B------:R-:W-:Y:S01]  /*09f0*/  IMAD R0, R3.reuse, -0x800000, R5 ;  /* 0xff80000003007824 */ /* 0x040fe200078e0205 */
[----:B------:R-:W-:-:S05]  /*0a00*/  IADD3 R6, PT, PT, R3, 0x7f, -R6 ;  /* 0x0000007f03067810 */ /* 0x000fca0007ffe806 */
[----:B------:R-:W-:Y:S02]  /*0a10*/  IMAD.IADD R6, R6, 0x1, R7 ;  /* 0x0000000106067824 */ /* 0x000fe400078e0207 */
[----:B0-----:R-:W-:-:S04]  /*0a20*/  FFMA R10, R9, R11, 1 ;  /* 0x3f800000090a7423 */ /* 0x001fc8000000000b */
[----:B------:R-:W-:-:S04]  /*0a30*/  FFMA R12, R9, R10, R9 ;  /* 0x0000000a090c7223 */ /* 0x000fc80000000009 */
[----:B------:R-:W-:-:S04]  /*0a40*/  FFMA R5, R0, R12, RZ ;  /* 0x0000000c00057223 */ /* 0x000fc800000000ff */
[----:B------:R-:W-:-:S04]  /*0a50*/  FFMA R10, R11, R5, R0 ;  /* 0x000000050b0a7223 */ /* 0x000fc80000000000 */
[----:B------:R-:W-:-:S04]  /*0a60*/  FFMA R9, R12, R10, R5 ;  /* 0x0000000a0c097223 */ /* 0x000fc80000000005 */
[----:B------:R-:W-:-:S04]  /*0a70*/  FFMA R10, R11, R9, R0 ;  /* 0x000000090b0a7223 */ /* 0x000fc80000000000 */
[----:B------:R-:W-:-:S05]  /*0a80*/  FFMA R0, R12, R10, R9 ;  /* 0x0000000a0c007223 */ /* 0x000fca0000000009 */
[----:B------:R-:W-:-:S04]  /*0a90*/  SHF.R.U32.HI R3, RZ, 0x17, R0 ;  /* 0x00000017ff037819 */ /* 0x000fc80000011600 */
[----:B------:R-:W-:-:S05]  /*0aa0*/  LOP3.LUT R3, R3, 0xff, RZ, 0xc0, !PT ;  /* 0x000000ff03037812 */ /* 0x000fca00078ec0ff */
[----:B------:R-:W-:-:S04]  /*0ab0*/  IMAD.IADD R7, R3, 0x1, R6 ;  /* 0x0000000103077824 */ /* 0x000fc800078e0206 */
[----:B------:R-:W-:-:S05]  /*0ac0*/  VIADD R3, R7, 0xffffffff ;  /* 0xffffffff07037836 */ /* 0x000fca0000000000 */
[----:B------:R-:W-:-:S13]  /*0ad0*/  ISETP.GE.U32.AND P0, PT, R3, 0xfe, PT ;  /* 0x000000fe0300780c */ /* 0x000fda0003f06070 */
[----:B------:R-:W-:Y:S05]  /*0ae0*/  @!P0 BRA `(.L_x_15) ;  /* 0x0000000000808947 */ /* 0x000fea0003800000 */
[----:B------:R-:W-:-:S13]  /*0af0*/  ISETP.GT.AND P0, PT, R7, 0xfe, PT ;  /* 0x000000fe0700780c */ /* 0x000fda0003f04270 */
[----:B------:R-:W-:Y:S05]  /*0b00*/  @P0 BRA `(.L_x_16) ;  /* 0x00000000006c0947 */ /* 0x000fea0003800000 */
[----:B------:R-:W-:-:S13]  /*0b10*/  ISETP.GE.AND P0, PT, R7, 0x1, PT ;  /* 0x000000010700780c */ /* 0x000fda0003f06270 */
[----:B------:R-:W-:Y:S05]  /*0b20*/  @P0 BRA `(.L_x_17) ;  /* 0x0000000000740947 */ /* 0x000fea0003800000 */
[----:B------:R-:W-:Y:S02]  /*0b30*/  ISETP.GE.AND P0, PT, R7, -0x18, PT ;  /* 0xffffffe80700780c */ /* 0x000fe40003f06270 */
[----:B------:R-:W-:-:S11]  /*0b40*/  LOP3.LUT R0, R0, 0x80000000, RZ, 0xc0, !PT ;  /* 0x8000000000007812 */ /* 0x000fd600078ec0ff */
[----:B------:R-:W-:Y:S05]  /*0b50*/  @!P0 BRA `(.L_x_17) ;  /* 0x0000000000688947 */ /* 0x000fea0003800000 */
[CCC-:B------:R-:W-:Y:S01]  /*0b60*/  FFMA.RZ R3, R12.reuse, R10.reuse, R9.reuse ;  /* 0x0000000a0c037223 */ /* 0x1c0fe2000000c009 */
[C---:B------:R-:W-:Y:S02]  /*0b70*/  VIADD R8, R7.reuse, 0x20 ;  /* 0x0000002007087836 */ /* 0x040fe40000000000 */
[CCC-:B------:R-:W-:Y:S01]  /*0b80*/  FFMA.RM R6, R12.reuse, R10.reuse, R9.reuse ;  /* 0x0000000a0c067223 */ /* 0x1c0fe20000004009 */
[----:B------:R-:W-:Y:S02]  /*0b90*/  ISETP.NE.AND P2, PT, R7, RZ, PT ;  /* 0x000000ff0700720c */ /* 0x000fe40003f45270 */
[----:B------:R-:W-:Y:S01]  /*0ba0*/  LOP3.LUT R5, R3, 0x7fffff, RZ, 0xc0, !PT ;  /* 0x007fffff03057812 */ /* 0x000fe200078ec0ff */
[----:B------:R-:W-:Y:S01]  /*0bb0*/  FFMA.RP R3, R12, R10, R9 ;  /* 0x0000000a0c037223 */ /* 0x000fe20000008009 */
[----:B------:R-:W-:Y:S02]  /*0bc0*/  ISETP.NE.AND P1, PT, R7, RZ, PT ;  /* 0x000000ff0700720c */ /* 0x000fe40003f25270 */
[----:B------:R-:W-:-:S02]  /*0bd0*/  LOP3.LUT R5, R5, 0x800000, RZ, 0xfc, !PT ;  /* 0x0080000005057812 */ /* 0x000fc400078efcff */
[----:B------:R-:W-:Y:S02]  /*0be0*/  IADD3 R7, PT, PT, -R7, RZ, RZ ;  /* 0x000000ff07077210 */ /* 0x000fe40007ffe1ff */
[----:B------:R-:W-:Y:S02]  /*0bf0*/  SHF.L.U32 R8, R5, R8, RZ ;  /* 0x0000000805087219 */ /* 0x000fe400000006ff */
[----:B------:R-:W-:Y:S02]  /*0c00*/  FSETP.NEU.FTZ.AND P0, PT, R3, R6, PT ;  /* 0x000000060300720b */ /* 0x000fe40003f1d000 */
[----:B------:R-:W-:Y:S02]  /*0c10*/  SEL R6, R7, RZ, P2 ;  /* 0x000000ff07067207 */ /* 0x000fe40001000000 */
[----:B------:R-:W-:Y:S02]  /*0c20*/  ISETP.NE.AND P1, PT, R8, RZ, P1 ;  /* 0x000000ff0800720c */ /* 0x000fe40000f25270 */
[----:B------:R-:W-:-:S02]  /*0c30*/  SHF.R.U32.HI R6, RZ, R6, R5 ;  /* 0x00000006ff067219 */ /* 0x000fc40000011605 */
[----:B------:R-:W-:Y:S02]  /*0c40*/  PLOP3.LUT P0, PT, P0, P1, PT, 0xf8, 0x8f ;  /* 0x00000000008f781c */ /* 0x000fe40000703f70 */
[----:B------:R-:W-:Y:S02]  /*0c50*/  SHF.R.U32.HI R8, RZ, 0x1, R6 ;  /* 0x00000001ff087819 */ /* 0x000fe40000011606 */
[----:B------:R-:W-:-:S04]  /*0c60*/  SEL R3, RZ, 0x1, !P0 ;  /* 0x00000001ff037807 */ /* 0x000fc80004000000 */
[----:B------:R-:W-:-:S04]  /*0c70*/  LOP3.LUT R3, R3, 0x1, R8, 0xf8, !PT ;  /* 0x0000000103037812 */ /* 0x000fc800078ef808 */
[----:B------:R-:W-:-:S05]  /*0c80*/  LOP3.LUT R3, R3, R6, RZ, 0xc0, !PT ;  /* 0x0000000603037212 */ /* 0x000fca00078ec0ff */
[----:B------:R-:W-:-:S05]  /*0c90*/  IMAD.IADD R3, R8, 0x1, R3 ;  /* 0x0000000108037824 */ /* 0x000fca00078e0203 */
[----:B------:R-:W-:Y:S01]  /*0ca0*/  LOP3.LUT R0, R3, R0, RZ, 0xfc, !PT ;  /* 0x0000000003007212 */ /* 0x000fe200078efcff */
[----:B------:R-:W-:Y:S06]  /*0cb0*/  BRA `(.L_x_17) ;  /* 0x0000000000107947 */ /* 0x000fec0003800000 */
.L_x_16:
[----:B------:R-:W-:-:S04]  /*0cc0*/  LOP3.LUT R0, R0, 0x80000000, RZ, 0xc0, !PT ;  /* 0x8000000000007812 */ /* 0x000fc800078ec0ff */
[----:B------:R-:W-:Y:S01]  /*0cd0*/  LOP3.LUT R0, R0, 0x7f800000, RZ, 0xfc, !PT ;  /* 0x7f80000000007812 */ /* 0x000fe200078efcff */
[----:B------:R-:W-:Y:S06]  /*0ce0*/  BRA `(.L_x_17) ;  /* 0x0000000000047947 */ /* 0x000fec0003800000 */
.L_x_15:
[----:B------:R-:W-:-:S07]  /*0cf0*/  IMAD R0, R6, 0x800000, R0 ;  /* 0x0080000006007824 */ /* 0x000fce00078e0200 */
.L_x_17:
[----:B------:R-:W-:Y:S05]  /*0d00*/  BSYNC.RECONVERGENT B3 ;  /* 0x0000000000037941 */ /* 0x000fea0003800200 */
.L_x_14:
[----:B------:R-:W-:Y:S05]  /*0d10*/  BRA `(.L_x_18) ;  /* 0x0000000000207947 */ /* 0x000fea0003800000 */
.L_x_13:
[----:B------:R-:W-:-:S04]  /*0d20*/  LOP3.LUT R0, R8, 0x80000000, R5, 0x48, !PT ;  /* 0x8000000008007812 */ /* 0x000fc800078e4805 */
[----:B------:R-:W-:Y:S01]  /*0d30*/  LOP3.LUT R0, R0, 0x7f800000, RZ, 0xfc, !PT ;  /* 0x7f80000000007812 */ /* 0x000fe200078efcff */
[----:B------:R-:W-:Y:S06]  /*0d40*/  BRA `(.L_x_18) ;  /* 0x0000000000147947 */ /* 0x000fec0003800000 */
.L_x_12:
[----:B------:R-:W-:Y:S01]  /*0d50*/  LOP3.LUT R0, R8, 0x80000000, R5, 0x48, !PT ;  /* 0x8000000008007812 */ /* 0x000fe200078e4805 */
[----:B------:R-:W-:Y:S06]  /*0d60*/  BRA `(.L_x_18) ;  /* 0x00000000000c7947 */ /* 0x000fec0003800000 */
.L_x_11:
[----:B------:R-:W0:Y:S01]  /*0d70*/  MUFU.RSQ R0, -QNAN ;  /* 0xffc0000000007908 */ /* 0x000e220000001400 */
[----:B------:R-:W-:Y:S05]  /*0d80*/  BRA `(.L_x_18) ;  /* 0x0000000000047947 */ /* 0x000fea0003800000 */
.L_x_10:
[----:B------:R-:W-:-:S07]  /*0d90*/  FADD.FTZ R0, R0, R3 ;  /* 0x0000000300007221 */ /* 0x000fce0000010000 */
.L_x_18:
[----:B------:R-:W-:Y:S05]  /*0da0*/  BSYNC.RECONVERGENT B2 ;  /* 0x0000000000027941 */ /* 0x000fea0003800200 */
.L_x_8:
[----:B------:R-:W-:-:S04]  /*0db0*/  IMAD.MOV.U32 R5, RZ, RZ, 0x0 ;  /* 0x00000000ff057424 */ /* 0x000fc800078e00ff */
[----:B0-----:R-:W-:Y:S05]  /*0dc0*/  RET.REL.NODEC R4 `(rms_norm_bf16) ;  /* 0xfffffff0048c7950 */ /* 0x001fea0003c3ffff */
.L_x_19:
[----:B------:R-:W-:-:S00]  /*0dd0*/  BRA `(.L_x_19) ;  /* 0xfffffffc00fc7947 */ /* 0x000fc0000383ffff */
[----:B------:R-:W-:-:S00]  /*0de0*/  NOP ;  /* 0x0000000000007918 */ /* 0x000fc00000000000 */
        /* <DEDUP_REMOVED lines=9> */
.L_x_60:


//--------------------- .text.rms_norm_f16        --------------------------
	.section	.text.rms_norm_f16,"ax",@progbits
	.align	128
        .global         rms_norm_f16
        .type           rms_norm_f16,@function
        .size           rms_norm_f16,(.L_x_61 - rms_norm_f16)
        .other          rms_norm_f16,@"STO_CUDA_ENTRY STV_DEFAULT"
rms_norm_f16:
.text.rms_norm_f16:
        /* <DEDUP_REMOVED lines=13> */
.L_x_22:
[----:B0-----:R-:W-:-:S04]  /*00d0*/  IMAD R5, R8, UR9, R3 ;  /* 0x0000000908057c24 */ /* 0x001fc8000f8e0203 */
[----:B--2---:R-:W-:-:S06]  /*00e0*/  IMAD.WIDE.U32 R4, R5, 0x2, R6 ;  /* 0x0000000205047825 */ /* 0x004fcc00078e0006 */
[----:B------:R-:W2:Y:S01]  /*00f0*/  LDG.E.U16.CONSTANT R4, desc[UR6][R4.64] ;  /* 0x0000000604047981 */ /* 0x000ea2000c1e9500 */
[----:B-1----:R-:W-:-:S05]  /*0100*/  IMAD.IADD R3, R10, 0x1, R3 ;  /* 0x000000010a037824 */ /* 0x002fca00078e0203 */
[----:B------:R-:W-:Y:S01]  /*0110*/  ISETP.GE.AND P0, PT, R3, UR9, PT ;  /* 0x0000000903007c0c */ /* 0x000fe2000bf06270 */
[----:B--2---:R-:W-:-:S05]  /*0120*/  HADD2.F32 R9, -RZ, R4.H0_H0 ;  /* 0x20000004ff097230 */ /* 0x004fca0000004100 */
[----:B------:R-:W-:-:S07]  /*0130*/  FFMA R0, R9, R9, R0 ;  /* 0x0000000909007223 */ /* 0x000fce0000000000 */
[----:B------:R-:W-:Y:S05]  /*0140*/  @!P0 BRA `(.L_x_22) ;  /* 0xfffffffc00e08947 */ /* 0x000fea000383ffff */
.L_x_21:
[----:B------:R-:W-:Y:S05]  /*0150*/  BSYNC.RECONVERGENT B0 ;  /* 0x0000000000007941 */ /* 0x000fea0003800200 */
.L_x_20:
        /* <DEDUP_REMOVED lines=54> */
[----:B------:R-:W-:Y:S05]  /*04c0*/  CALL.REL.NOINC `($__internal_1_$__cuda_sm3x_div_rn_noftz_f32_slowpath) ;  /* 0x0000000000a07944 */ /* 0x000fea0003c00000 */
[----:B------:R-:W-:-:S07]  /*04d0*/  IMAD.MOV.U32 R4, RZ, RZ, R0 ;  /* 0x000000ffff047224 */ /* 0x000fce00078e0000 */
.L_x_26:
[----:B------:R-:W-:Y:S05]  /*04e0*/  BSYNC.RECONVERGENT B1 ;  /* 0x0000000000017941 */ /* 0x000fea0003800200 */
.L_x_25:
        /* <DEDUP_REMOVED lines=10> */
.L_x_24:
[----:B------:R-:W-:Y:S05]  /*0590*/  BSYNC.RECONVERGENT B0 ;  /* 0x0000000000007941 */ /* 0x000fea0003800200 */
.L_x_23:
        /* <DEDUP_REMOVED lines=12> */
.L_x_27:
[----:B0-2---:R-:W-:-:S04]  /*0660*/  IMAD R15, R17, UR10, R2 ;  /* 0x0000000a110f7c24 */ /* 0x005fc8000f8e0202 */
[----:B-1----:R-:W-:-:S06]  /*0670*/  IMAD.WIDE.U32 R10, R15, 0x2, R4 ;  /* 0x000000020f0a7825 */ /* 0x002fcc00078e0004 */
[----:B------:R-:W2:Y:S01]  /*0680*/  LDG.E.U16.CONSTANT R10, desc[UR6][R10.64] ;  /* 0x000000060a0a7981 */ /* 0x000ea2000c1e9500 */
[----:B---3--:R-:W-:-:S06]  /*0690*/  IMAD.WIDE R12, R2, 0x2, R6 ;  /* 0x00000002020c7825 */ /* 0x008fcc00078e0206 */
[----:B------:R-:W3:Y:S01]  /*06a0*/  LDG.E.U16.CONSTANT R12, desc[UR6][R12.64] ;  /* 0x000000060c0c7981 */ /* 0x000ee2000c1e9500 */
[----:B----4-:R-:W-:-:S04]  /*06b0*/  IMAD.WIDE.U32 R14, R15, 0x2, R8 ;  /* 0x000000020f0e7825 */ /* 0x010fc800078e0008 */
[----:B------:R-:W-:-:S05]  /*06c0*/  VIADD R2, R2, UR8 ;  /* 0x0000000802027c36 */ /* 0x000fca0008000000 */
[----:B------:R-:W-:Y:S01]  /*06d0*/  ISETP.GE.AND P0, PT, R2, UR10, PT ;  /* 0x0000000a02007c0c */ /* 0x000fe2000bf06270 */
[----:B--2---:R-:W-:-:S05]  /*06e0*/  HADD2.F32 R3, -RZ, R10.H0_H0 ;  /* 0x2000000aff037230 */ /* 0x004fca0000004100 */
[----:B0-----:R-:W-:-:S05]  /*06f0*/  FMUL R3, R0, R3 ;  /* 0x0000000300037220 */ /* 0x001fca0000400000 */
[----:B------:R-:W-:-:S05]  /*0700*/  F2FP.F16.F32.PACK_AB R3, RZ, R3 ;  /* 0x00000003ff03723e */ /* 0x000fca00000000ff */
[----:B---3--:R-:W-:-:S05]  /*0710*/  HMUL2 R3, R3.H0_H0, R12.H0_H0 ;  /* 0x2000000c03037232 */ /* 0x008fca0000000800 */
[----:B------:R0:W-:Y:S01]  /*0720*/  STG.E.U16 desc[UR6][R14.64], R3 ;  /* 0x000000030e007986 */ /* 0x0001e2000c101506 */
[----:B------:R-:W-:Y:S05]  /*0730*/  @!P0 BRA `(.L_x_27) ;  /* 0xfffffffc00c88947 */ /* 0x000fea000383ffff */
[----:B------:R-:W-:Y:S05]  /*0740*/  EXIT ;  /* 0x000000000000794d */ /* 0x000fea0003800000 */
        .weak           $__internal_1_$__cuda_sm3x_div_rn_noftz_f32_slowpath
        .type           $__internal_1_$__cuda_sm3x_div_rn_noftz_f32_slowpath,@function
        .size           $__internal_1_$__cuda_sm3x_div_rn_noftz_f32_slowpath,(.L_x_61 - $__internal_1_$__cuda_sm3x_div_rn_noftz_f32_slowpath)
$__internal_1_$__cuda_sm3x_div_rn_noftz_f32_slowpath:
[--C-:B------:R-:W-:Y:S01]  /*0750*/  SHF.R.U32.HI R6, RZ, 0x17, R3.reuse ;  /* 0x00000017ff067819 */ /* 0x100fe20000011603 */
[----:B------:R-:W-:Y:S01]  /*0760*/  BSSY.RECONVERGENT B2, `(.L_x_28) ;  /* 0x0000064000027945 */ /* 0x000fe20003800200 */
[--C-:B------:R-:W-:Y:S01]  /*0770*/  SHF.R.U32.HI R5, RZ, 0x17, R0.reuse ;  /* 0x00000017ff057819 */ /* 0x100fe20000011600 */
[----:B------:R-:W-:Y:S01]  /*0780*/  IMAD.MOV.U32 R8, RZ, RZ, R3 ;  /* 0x000000ffff087224 */ /* 0x000fe200078e0003 */
[----:B------:R-:W-:Y:S02]  /*0790*/  LOP3.LUT R6, R6, 0xff, RZ, 0xc0, !PT ;  /* 0x000000ff06067812 */ /* 0x000fe400078ec0ff */
[----:B------:R-:W-:Y:S01]  /*07a0*/  LOP3.LUT R10, R5, 0xff, RZ, 0xc0, !PT ;  /* 0x000000ff050a7812 */ /* 0x000fe200078ec0ff */
[----:B------:R-:W-:Y:S01]  /*07b0*/  IMAD.MOV.U32 R5, RZ, RZ, R0 ;  /* 0x000000ffff057224 */ /* 0x000fe200078e0000 */
[----:B------:R-:W-:-:S03]  /*07c0*/  IADD3 R9, PT, PT, R6, -0x1, RZ ;  /* 0xffffffff06097810 */ /* 0x000fc60007ffe0ff */
[----:B------:R-:W-:Y:S01]  /*07d0*/  VIADD R11, R10, 0xffffffff ;  /* 0xffffffff0a0b7836 */ /* 0x000fe20000000000 */
[----:B------:R-:W-:-:S04]  /*07e0*/  ISETP.GT.U32.AND P0, PT, R9, 0xfd, PT ;  /* 0x000000fd0900780c */ /* 0x000fc80003f04070 */
[----:B------:R-:W-:-:S13]  /*07f0*/  ISETP.GT.U32.OR P0, PT, R11, 0xfd, P0 ;  /* 0x000000fd0b00780c */ /* 0x000fda0000704470 */
[----:B------:R-:W-:Y:S01]  /*0800*/  @!P0 IMAD.MOV.U32 R7, RZ, RZ, RZ ;  /* 0x000000ffff078224 */ /* 0x000fe200078e00ff */
        /* <DEDUP_REMOVED lines=19> */
[----:B------:R-:W-:Y:S01]  /*0940*/  @P0 MOV R7, RZ ;  /* 0x000000ff00070202 */ /* 0x000fe20000000f00 */
[----:B------:R-:W-:Y:S02]  /*0950*/  @!P0 IMAD.MOV.U32 R7, RZ, RZ, -0x40 ;  /* 0xffffffc0ff078424 */ /* 0x000fe400078e00ff */
[----:B------:R-:W-:Y:S01]  /*0960*/  @!P0 FFMA R5, R0, 1.84467440737095516160e+19, RZ ;  /* 0x5f80000000058823 */ /* 0x000fe200000000ff */
[----:B------:R-:W-:Y:S01]  /*0970*/  @!P1 FFMA R8, R3, 1.84467440737095516160e+19, RZ ;  /* 0x5f80000003089823 */ /* 0x000fe200000000ff */
[----:B------:R-:W-:-:S07]  /*0980*/  @!P1 VIADD R7, R7, 0x40 ;  /* 0x0000004007079836 */ /* 0x000fce0000000000 */
.L_x_29:
[----:B------:R-:W-:Y:S01]  /*0990*/  LEA R3, R6, 0xc0800000, 0x17 ;  /* 0xc080000006037811 */ /* 0x000fe200078eb8ff */
[----:B------:R-:W-:Y:S04]  /*09a0*/  BSSY.RECONVERGENT B3, `(.L_x_34) ;  /* 0x0000036000037945 */ /* 0x000fe80003800200 */
[----:B------:R-:W-:Y:S02]  /*09b0*/  IMAD.IADD R8, R8, 0x1, -R3 ;  /* 0x0000000108087824 */ /* 0x000fe400078e0a03 */
[----:B------:R-:W-:Y:S02]  /*09c0*/  VIADD R3, R10, 0xffffff81 ;  /* 0xffffff810a037836 */ /* 0x000fe40000000000 */
[----:B------:R-:W0:Y:S01]  /*09d0*/  MUFU.RCP R9, R8 ;  /* 0x0000000800097308 */ /* 0x000e220000001000 */
[----:B------:R-:W-:Y:S01]  /*09e0*/  FADD.FTZ R11, -R8, -RZ ;  /* 0x800000ff080b7221 */ /* 0x000fe20000010100 */
[C---:B------:R-:W-:Y:S01]  /*09f0*/  IMAD R0, R3.reuse, -0x800000, R5 ;  /* 0xff80000003007824 */ /* 0x040fe200078e0205 */
[----:B------:R-:W-:-:S04]  /*0a00*/  IADD3 R6, PT, PT, R3, 0x7f, -R6 ;  /* 0x0000007f03067810 */ /* 0x000fc80007ffe806 */
[----:B------:R-:W-:Y:S01]  /*0a10*/  IADD3 R6, PT, PT, R6, R7, RZ ;  /* 0x0000000706067210 */ /* 0x000fe20007ffe0ff */
        /* <DEDUP_REMOVED lines=26> */
[----:B------:R-:W-:Y:S01]  /*0bc0*/  ISETP.NE.AND P1, PT, R7, RZ, PT ;  /* 0x000000ff0700720c */ /* 0x000fe20003f25270 */
[----:B------:R-:W-:Y:S01]  /*0bd0*/  IMAD.MOV R7, RZ, RZ, -R7 ;  /* 0x000000ffff077224 */ /* 0x000fe200078e0a07 */
[----:B------:R-:W-:-:S02]  /*0be0*/  LOP3.LUT R5, R5, 0x800000, RZ, 0xfc, !PT ;  /* 0x0080000005057812 */ /* 0x000fc400078efcff */
[----:B------:R-:W-:Y:S02]  /*0bf0*/  FSETP.NEU.FTZ.AND P0, PT, R3, R6, PT ;  /* 0x000000060300720b */ /* 0x000fe40003f1d000 */
[----:B------:R-:W-:Y:S02]  /*0c00*/  SHF.L.U32 R8, R5, R8, RZ ;  /* 0x0000000805087219 */ /* 0x000fe400000006ff */
[----:B------:R-:W-:Y:S02]  /*0c10*/  SEL R6, R7, RZ, P2 ;  /* 0x000000ff07067207 */ /* 0x000fe40001000000 */
[----:B------:R-:W-:Y:S02]  /*0c20*/  ISETP.NE.AND P1, PT, R8, RZ, P1 ;  /* 0x000000ff0800720c */ /* 0x000fe40000f25270 */
[----:B------:R-:W-:Y:S02]  /*0c30*/  SHF.R.U32.HI R6, RZ, R6, R5 ;  /* 0x00000006ff067219 */ /* 0x000fe40000011605 */
[----:B------:R-:W-:-:S02]  /*0c40*/  PLOP3.LUT P0, PT, P0, P1, PT, 0xf8, 0x8f ;  /* 0x00000000008f781c */ /* 0x000fc40000703f70 */
[----:B------:R-:W-:Y:S02]  /*0c50*/  SHF.R.U32.HI R8, RZ, 0x1, R6 ;  /* 0x00000001ff087819 */ /* 0x000fe40000011606 */
[----:B------:R-:W-:-:S04]  /*0c60*/  SEL R3, RZ, 0x1, !P0 ;  /* 0x00000001ff037807 */ /* 0x000fc80004000000 */
[----:B------:R-:W-:-:S04]  /*0c70*/  LOP3.LUT R3, R3, 0x1, R8, 0xf8, !PT ;  /* 0x0000000103037812 */ /* 0x000fc800078ef808 */
[----:B------:R-:W-:-:S04]  /*0c80*/  LOP3.LUT R3, R3, R6, RZ, 0xc0, !PT ;  /* 0x0000000603037212 */ /* 0x000fc800078ec0ff */
[----:B------:R-:W-:-:S04]  /*0c90*/  IADD3 R3, PT, PT, R8, R3, RZ ;  /* 0x0000000308037210 */ /* 0x000fc80007ffe0ff */
[----:B------:R-:W-:Y:S01]  /*0ca0*/  LOP3.LUT R0, R3, R0, RZ, 0xfc, !PT ;  /* 0x0000000003007212 */ /* 0x000fe200078efcff */
[----:B------:R-:W-:Y:S06]  /*0cb0*/  BRA `(.L_x_37) ;  /* 0x0000000000107947 */ /* 0x000fec0003800000 */
.L_x_36:
[----:B------:R-:W-:-:S04]  /*0cc0*/  LOP3.LUT R0, R0, 0x80000000, RZ, 0xc0, !PT ;  /* 0x8000000000007812 */ /* 0x000fc800078ec0ff */
[----:B------:R-:W-:Y:S01]  /*0cd0*/  LOP3.LUT R0, R0, 0x7f800000, RZ, 0xfc, !PT ;  /* 0x7f80000000007812 */ /* 0x000fe200078efcff */
[----:B------:R-:W-:Y:S06]  /*0ce0*/  BRA `(.L_x_37) ;  /* 0x0000000000047947 */ /* 0x000fec0003800000 */
.L_x_35:
[----:B------:R-:W-:-:S07]  /*0cf0*/  IMAD R0, R6, 0x800000, R0 ;  /* 0x0080000006007824 */ /* 0x000fce00078e0200 */
.L_x_37:
[----:B------:R-:W-:Y:S05]  /*0d00*/  BSYNC.RECONVERGENT B3 ;  /* 0x0000000000037941 */ /* 0x000fea0003800200 */
.L_x_34:
[----:B------:R-:W-:Y:S05]  /*0d10*/  BRA `(.L_x_38) ;  /* 0x0000000000207947 */ /* 0x000fea0003800000 */
.L_x_33:
[----:B------:R-:W-:-:S04]  /*0d20*/  LOP3.LUT R0, R8, 0x80000000, R5, 0x48, !PT ;  /* 0x8000000008007812 */ /* 0x000fc800078e4805 */
[----:B------:R-:W-:Y:S01]  /*0d30*/  LOP3.LUT R0, R0, 0x7f800000, RZ, 0xfc, !PT ;  /* 0x7f80000000007812 */ /* 0x000fe200078efcff */
[----:B------:R-:W-:Y:S06]  /*0d40*/  BRA `(.L_x_38) ;  /* 0x0000000000147947 */ /* 0x000fec0003800000 */
.L_x_32:
[----:B------:R-:W-:Y:S01]  /*0d50*/  LOP3.LUT R0, R8, 0x80000000, R5, 0x48, !PT ;  /* 0x8000000008007812 */ /* 0x000fe200078e4805 */
[----:B------:R-:W-:Y:S06]  /*0d60*/  BRA `(.L_x_38) ;  /* 0x00000000000c7947 */ /* 0x000fec0003800000 */
.L_x_31:
[----:B------:R-:W0:Y:S01]  /*0d70*/  MUFU.RSQ R0, -QNAN ;  /* 0xffc0000000007908 */ /* 0x000e220000001400 */
[----:B------:R-:W-:Y:S05]  /*0d80*/  BRA `(.L_x_38) ;  /* 0x0000000000047947 */ /* 0x000fea0003800000 */
.L_x_30:
[----:B------:R-:W-:-:S07]  /*0d90*/  FADD.FTZ R0, R0, R3 ;  /* 0x0000000300007221 */ /* 0x000fce0000010000 */
.L_x_38:
[----:B------:R-:W-:Y:S05]  /*0da0*/  BSYNC.RECONVERGENT B2 ;  /* 0x0000000000027941 */ /* 0x000fea0003800200 */
.L_x_28:
[----:B------:R-:W-:-:S04]  /*0db0*/  IMAD.MOV.U32 R5, RZ, RZ, 0x0 ;  /* 0x00000000ff057424 */ /* 0x000fc800078e00ff */
[----:B0-----:R-:W-:Y:S05]  /*0dc0*/  RET.REL.NODEC R4 `(rms_norm_f16) ;  /* 0xfffffff0048c7950 */ /* 0x001fea0003c3ffff */
.L_x_39:
        /* <DEDUP_REMOVED lines=11> */
.L_x_61:


//--------------------- .text.rms_norm_f32        --------------------------
	.section	.text.rms_norm_f32,"ax",@progbits
	.align	128
        .global         rms_norm_f32
        .type           rms_norm_f32,@function
        .size           rms_norm_f32,(.L_x_62 - rms_norm_f32)
        .other          rms_norm_f32,@"STO_CUDA_ENTRY STV_DEFAULT"
rms_norm_f32:
.text.rms_norm_f32:
        /* <DEDUP_REMOVED lines=13> */
.L_x_42:
[----:B0-----:R-:W-:-:S04]  /*00d0*/  IMAD R5, R8, UR9, R3 ;  /* 0x0000000908057c24 */ /* 0x001fc8000f8e0203 */
[----:B--2---:R-:W-:-:S06]  /*00e0*/  IMAD.WIDE.U32 R4, R5, 0x4, R6 ;  /* 0x0000000405047825 */ /* 0x004fcc00078e0006 */
[----:B------:R-:W2:Y:S01]  /*00f0*/  LDG.E.CONSTANT R5, desc[UR6][R4.64] ;  /* 0x0000000604057981 */ /* 0x000ea2000c1e9900 */
[----:B-1----:R-:W-:-:S05]  /*0100*/  IMAD.IADD R3, R10, 0x1, R3 ;  /* 0x000000010a037824 */ /* 0x002fca00078e0203 */
[----:B------:R-:W-:Y:S01]  /*0110*/  ISETP.GE.AND P0, PT, R3, UR9, PT ;  /* 0x0000000903007c0c */ /* 0x000fe2000bf06270 */
[----:B--2---:R-:W-:-:S12]  /*0120*/  FFMA R0, R5, R5, R0 ;  /* 0x0000000505007223 */ /* 0x004fd80000000000 */
[----:B------:R-:W-:Y:S05]  /*0130*/  @!P0 BRA `(.L_x_42) ;  /* 0xfffffffc00e48947 */ /* 0x000fea000383ffff */
.L_x_41:
[----:B------:R-:W-:Y:S05]  /*0140*/  BSYNC.RECONVERGENT B0 ;  /* 0x0000000000007941 */ /* 0x000fea0003800200 */
.L_x_40:
        /* <DEDUP_REMOVED lines=19> */
[----:B------:R-:W-:Y:S02]  /*0280*/  @P1 VIADD R4, R4, 0x4 ;  /* 0x0000000404041836 */ /* 0x000fe40000000000 */
[----:B0-----:R-:W-:Y:S01]  /*0290*/  FADD R6, R5, R6 ;  /* 0x0000000605067221 */ /* 0x001fe20000000000 */
[----:B-1----:R-:W-:Y:S02]  /*02a0*/  @!P0 LEA R5, R7, R0, 0x18 ;  /* 0x0000000007058211 */ /* 0x002fe400078ec0ff */
[----:B--2---:R-:W-:Y:S02]  /*02b0*/  @P1 LEA R0, R11, R4, 0x18 ;  /* 0x000000040b001211 */ /* 0x004fe400078ec0ff */
[----:B------:R-:W0:Y:S01]  /*02c0*/  SHFL.BFLY PT, R3, R6, 0x1, 0x1f ;  /* 0x0c201f0006037f89 */ /* 0x000e2200000e0000 */
[----:B------:R-:W-:Y:S02]  /*02d0*/  @!P0 LEA.HI R5, R2, R5, RZ, 0x1d ;  /* 0x0000000502058211 */ /* 0x000fe400078fe8ff */
[----:B------:R-:W-:-:S02]  /*02e0*/  @P1 IMAD R0, R9, 0x4, R0 ;  /* 0x0000000409001824 */ /* 0x000fc400078e0200 */
[----:B0-----:R-:W-:Y:S01]  /*02f0*/  FADD R8, R6, R3 ;  /* 0x0000000306087221 */ /* 0x001fe20000000000 */
[----:B------:R-:W-:-:S04]  /*0300*/  HFMA2 R3, -RZ, RZ, 0, 0 ;  /* 0x00000000ff037431 */ /* 0x000fc800000001ff */
        /* <DEDUP_REMOVED lines=26> */
[----:B------:R-:W-:Y:S05]  /*04b0*/  CALL.REL.NOINC `($__internal_2_$__cuda_sm3x_div_rn_noftz_f32_slowpath) ;  /* 0x0000000000987944 */ /* 0x000fea0003c00000 */
[----:B------:R-:W-:-:S07]  /*04c0*/  IMAD.MOV.U32 R4, RZ, RZ, R0 ;  /* 0x000000ffff047224 */ /* 0x000fce00078e0000 */
.L_x_46:
[----:B------:R-:W-:Y:S05]  /*04d0*/  BSYNC.RECONVERGENT B1 ;  /* 0x0000000000017941 */ /* 0x000fea0003800200 */
.L_x_45:
        /* <DEDUP_REMOVED lines=10> */
.L_x_44:
[----:B------:R-:W-:Y:S05]  /*0580*/  BSYNC.RECONVERGENT B0 ;  /* 0x0000000000007941 */ /* 0x000fea0003800200 */
.L_x_43:
        /* <DEDUP_REMOVED lines=12> */
.L_x_47:
[----:B0-2---:R-:W-:Y:S02]  /*0650*/  IMAD R9, R17, UR10, R2 ;  /* 0x0000000a11097c24 */ /* 0x005fe4000f8e0202 */
[----:B---3--:R-:W-:-:S04]  /*0660*/  IMAD.WIDE R6, R2, 0x4, R10 ;  /* 0x0000000402067825 */ /* 0x008fc800078e020a */
[C---:B-1----:R-:W-:Y:S02]  /*0670*/  IMAD.WIDE.U32 R4, R9.reuse, 0x4, R14 ;  /* 0x0000000409047825 */ /* 0x042fe400078e000e */
[----:B------:R-:W2:Y:S04]  /*0680*/  LDG.E.CONSTANT R6, desc[UR6][R6.64] ;  /* 0x0000000606067981 */ /* 0x000ea8000c1e9900 */
[----:B------:R-:W0:Y:S01]  /*0690*/  LDG.E.CONSTANT R5, desc[UR6][R4.64] ;  /* 0x0000000604057981 */ /* 0x000e22000c1e9900 */
[----:B----4-:R-:W-:-:S04]  /*06a0*/  IMAD.WIDE.U32 R8, R9, 0x4, R12 ;  /* 0x0000000409087825 */ /* 0x010fc800078e000c */
[----:B------:R-:W-:-:S05]  /*06b0*/  VIADD R2, R2, UR8 ;  /* 0x0000000802027c36 */ /* 0x000fca0008000000 */
[----:B------:R-:W-:Y:S01]  /*06c0*/  ISETP.GE.AND P0, PT, R2, UR10, PT ;  /* 0x0000000a02007c0c */ /* 0x000fe2000bf06270 */
[----:B0-----:R-:W-:-:S04]  /*06d0*/  FMUL R3, R0, R5 ;  /* 0x0000000500037220 */ /* 0x001fc80000400000 */
[----:B--2---:R-:W-:-:S05]  /*06e0*/  FMUL R3, R3, R6 ;  /* 0x0000000603037220 */ /* 0x004fca0000400000 */
[----:B------:R0:W-:Y:S03]  /*06f0*/  STG.E desc[UR6][R8.64], R3 ;  /* 0x0000000308007986 */ /* 0x0001e6000c101906 */
[----:B------:R-:W-:Y:S05]  /*0700*/  @!P0 BRA `(.L_x_47) ;  /* 0xfffffffc00d08947 */ /* 0x000fea000383ffff */
[----:B------:R-:W-:Y:S05]  /*0710*/  EXIT ;  /* 0x000000000000794d */ /* 0x000fea0003800000 */
        .weak           $__internal_2_$__cuda_sm3x_div_rn_noftz_f32_slowpath
        .type           $__internal_2_$__cuda_sm3x_div_rn_noftz_f32_slowpath,@function
        .size           $__internal_2_$__cuda_sm3x_div_rn_noftz_f32_slowpath,(.L_x_62 - $__internal_2_$__cuda_sm3x_div_rn_noftz_f32_slowpath)
$__internal_2_$__cuda_sm3x_div_rn_noftz_f32_slowpath:
[----:B------:R-:W-:Y:S01]  /*0720*/  SHF.R.U32.HI R6, RZ, 0x17, R3 ;  /* 0x00000017ff067819 */ /* 0x000fe20000011603 */
[----:B------:R-:W-:Y:S01]  /*0730*/  BSSY.RECONVERGENT B2, `(.L_x_48) ;  /* 0x0000064000027945 */ /* 0x000fe20003800200 */
[--C-:B------:R-:W-:Y:S02]  /*0740*/  SHF.R.U32.HI R5, RZ, 0x17, R0.reuse ;  /* 0x00000017ff057819 */ /* 0x100fe40000011600 */
[----:B------:R-:W-:Y:S02]  /*0750*/  LOP3.LUT R6, R6, 0xff, RZ, 0xc0, !PT ;  /* 0x000000ff06067812 */ /* 0x000fe400078ec0ff */
[----:B------:R-:W-:Y:S01]  /*0760*/  LOP3.LUT R10, R5, 0xff, RZ, 0xc0, !PT ;  /* 0x000000ff050a7812 */ /* 0x000fe200078ec0ff */
[----:B------:R-:W-:Y:S01]  /*0770*/  IMAD.MOV.U32 R5, RZ, RZ, R0 ;  /* 0x000000ffff057224 */ /* 0x000fe200078e0000 */
[----:B------:R-:W-:Y:S01]  /*0780*/  MOV R8, R3 ;  /* 0x0000000300087202 */ /* 0x000fe20000000f00 */
[----:B------:R-:W-:Y:S02]  /*0790*/  VIADD R9, R6, 0xffffffff ;  /* 0xffffffff06097836 */ /* 0x000fe40000000000 */
[----:B------:R-:W-:-:S03]  /*07a0*/  VIADD R11, R10, 0xffffffff ;  /* 0xffffffff0a0b7836 */ /* 0x000fc60000000000 */
        /* <DEDUP_REMOVED lines=27> */
.L_x_49:
        /* <DEDUP_REMOVED lines=51> */
.L_x_56:
[----:B------:R-:W-:-:S04]  /*0c90*/  LOP3.LUT R0, R0, 0x80000000, RZ, 0xc0, !PT ;  /* 0x8000000000007812 */ /* 0x000fc800078ec0ff */
[----:B------:R-:W-:Y:S01]  /*0ca0*/  LOP3.LUT R0, R0, 0x7f800000, RZ, 0xfc, !PT ;  /* 0x7f80000000007812 */ /* 0x000fe200078efcff */
[----:B------:R-:W-:Y:S06]  /*0cb0*/  BRA `(.L_x_57) ;  /* 0x0000000000047947 */ /* 0x000fec0003800000 */
.L_x_55:
[----:B------:R-:W-:-:S07]  /*0cc0*/  IMAD R0, R6, 0x800000, R0 ;  /* 0x0080000006007824 */ /* 0x000fce00078e0200 */
.L_x_57:
[----:B------:R-:W-:Y:S05]  /*0cd0*/  BSYNC.RECONVERGENT B3 ;  /* 0x0000000000037941 */ /* 0x000fea0003800200 */
.L_x_54:
[----:B------:R-:W-:Y:S05]  /*0ce0*/  BRA `(.L_x_58) ;  /* 0x0000000000207947 */ /* 0x000fea0003800000 */
.L_x_53:
[----:B------:R-:W-:-:S04]  /*0cf0*/  LOP3.LUT R0, R8, 0x80000000, R5, 0x48, !PT ;  /* 0x8000000008007812 */ /* 0x000fc800078e4805 */
[----:B------:R-:W-:Y:S01]  /*0d00*/  LOP3.LUT R0, R0, 0x7f800000, RZ, 0xfc, !PT ;  /* 0x7f80000000007812 */ /* 0x000fe200078efcff */
[----:B------:R-:W-:Y:S06]  /*0d10*/  BRA `(.L_x_58) ;  /* 0x0000000000147947 */ /* 0x000fec0003800000 */
.L_x_52:
[----:B------:R-:W-:Y:S01]  /*0d20*/  LOP3.LUT R0, R8, 0x80000000, R5, 0x48, !PT ;  /* 0x8000000008007812 */ /* 0x000fe200078e4805 */
[----:B------:R-:W-:Y:S06]  /*0d30*/  BRA `(.L_x_58) ;  /* 0x00000000000c7947 */ /* 0x000fec0003800000 */
.L_x_51:
[----:B------:R-:W0:Y:S01]  /*0d40*/  MUFU.RSQ R0, -QNAN ;  /* 0xffc0000000007908 */ /* 0x000e220000001400 */
[----:B------:R-:W-:Y:S05]  /*0d50*/  BRA `(.L_x_58) ;  /* 0x0000000000047947 */ /* 0x000fea0003800000 */
.L_x_50:
[----:B------:R-:W-:-:S07]  /*0d60*/  FADD.FTZ R0, R0, R3 ;  /* 0x0000000300007221 */ /* 0x000fce0000010000 */
.L_x_58:
[----:B------:R-:W-:Y:S05]  /*0d70*/  BSYNC.RECONVERGENT B2 ;  /* 0x0000000000027941 */ /* 0x000fea0003800200 */
.L_x_48:
[----:B------:R-:W-:-:S04]  /*0d80*/  IMAD.MOV.U32 R5, RZ, RZ, 0x0 ;  /* 0x00000000ff057424 */ /* 0x000fc800078e00ff */
[----:B0-----:R-:W-:Y:S05]  /*0d90*/  RET.REL.NODEC R4 `(rms_norm_f32) ;  /* 0xfffffff004987950 */ /* 0x001fea0003c3ffff */
.L_x_59:
        /* <DEDUP_REMOVED lines=14> */
.L_x_62:


//--------------------- .nv.shared.rms_norm_bf16  --------------------------
	.section	.nv.shared.rms_norm_bf16,"aw",@nobits
	.sectionflags	@""
	.align	4
.nv.shared.rms_norm_bf16:
	.zero		1156


//--------------------- .nv.shared.reserved.0     --------------------------
	.section	.nv.shared.reserved.0,"aw",@nobits
	.weak		__nv_reservedSMEM_offset_0_alias
	.size		__nv_reservedSMEM_offset_0_alias, 0, 64
	.other		__nv_reservedSMEM_offset_0_alias,@"STO_CUDA_RESERVED_SHARED STV_DEFAULT"
__nv_reservedSMEM_offset_0_alias:
	.zero		0
	.zero		64


//--------------------- .nv.shared.rms_norm_f16   --------------------------
	.section	.nv.shared.rms_norm_f16,"aw",@nobits
	.sectionflags	@""
	.align	4
.nv.shared.rms_norm_f16:
	.zero		1156


//--------------------- .nv.shared.rms_norm_f32   --------------------------
	.section	.nv.shared.rms_norm_f32,"aw",@nobits
	.sectionflags	@""
	.align	4
.nv.shared.rms_norm_f32:
	.zero		1156


//--------------------- .nv.constant0.rms_norm_bf16 --------------------------
	.section	.nv.constant0.rms_norm_bf16,"a",@progbits
	.sectionflags	@""
	.align	4
.nv.constant0.rms_norm_bf16:
	.zero		932


//--------------------- .nv.constant0.rms_norm_f16 --------------------------
	.section	.nv.constant0.rms_norm_f16,"a",@progbits
	.sectionflags	@""
	.align	4
.nv.constant0.rms_norm_f16:
	.zero		932


//--------------------- .nv.constant0.rms_norm_f32 --------------------------
	.section	.nv.constant0.rms_norm_f32,"a",@progbits
	.sectionflags	@""
	.align	4
.nv.constant0.rms_norm_f32:
	.zero		932


//--------------------- SYMBOLS --------------------------

	.type		.nv.reservedSmem.offset0,@object
	.size		.nv.reservedSmem.offset0,0x4
	.type		.nv.reservedSmem.cap,@object
	.size		.nv.reservedSmem.cap,0x4
